	.target	sm_100a

	.elftype	@"ET_EXEC"


//--------------------- .note.nv.tkinfo           --------------------------
	.section	.note.nv.tkinfo,"",@"SHT_NOTE"
	.sectionflags	@"SHF_NOTE_NV_TKINFO"
	.tkinfo
        /*0018*/ 	.word	0x00000002
        /*0030*/ 	.string	""
        /*0030*/ 	.string	"ptxas"
        /*0030*/ 	.string	"Cuda compilation tools, release 13.0, V13.0.88"
        /*0030*/ 	.string	"Build cuda_13.0.r13.0/compiler.36424714_0"
        /*0030*/ 	.string	"-arch sm_100a -m 64 "



//--------------------- .note.nv.cuinfo           --------------------------
	.section	.note.nv.cuinfo,"",@"SHT_NOTE"
	.sectionflags	@"SHF_NOTE_NV_CUINFO"
        /*0018*/ 	.short	0x0002
        /*001a*/ 	.short	0x0064
        /*001c*/ 	.short	0x0082
	.zero		2


//--------------------- .nv.info                  --------------------------
	.section	.nv.info,"",@"SHT_CUDA_INFO"
	.align	4


	//----- nvinfo : EIATTR_REGCOUNT
	.align		4
        /*0000*/ 	.byte	0x04, 0x2f
        /*0002*/ 	.short	(.L_19 - .L_18)
	.align		4
.L_18:
        /*0004*/ 	.word	index@(_ZN7cutlass13device_kernelINS_4gemm6kernel13GemmUniversalIN4cute5tupleIJiiiiEEENS1_10collective13CollectiveMmaINS1_35MainloopSm100TmaUmmaWarpSpecializedILi8ELi2ELi4ENS5_IJNS4_1CILi8EEENSA_ILi1EEESC_EEEEENS5_IJNSA_ILi64EEENSA_ILi128EEENSA_ILi32EEEEEENS_10tfloat32_tENS5_IJlSC_lEEESJ_SK_NS4_8TiledMMAINS4_8MMA_AtomIJNS4_17SM100_MMA_TF32_SSISJ_SJ_fLi64ELi128ELNS4_4UMMA5MajorE0ELSP_0ELNSO_7ScaleInE0ELSQ_0EEEEEENS4_6LayoutINS5_IJSC_SC_SC_EEENS5_IJNSA_ILi0EEESV_SV_EEEEENS5_IJNS4_10UnderscoreESY_SY_EEEEENS4_13SM90_TMA_LOADENS4_14ComposedLayoutINS4_7SwizzleILi3ELi4ELi3EEENS4_18smem_ptr_flag_bitsILi32EEENST_INS5_IJSB_SH_EEENS5_IJSH_SC_EEEEEEEvNS4_8identityENS4_23SM90_TMA_LOAD_MULTICASTES1A_vS1B_EENS_8epilogue10collective18CollectiveEpilogueINS1E_23Sm100TmaWarpSpecializedILi4ELi2ELi16ELb1ELb0EEEJSI_NS5_IJNST_ISF_SC_EENST_ISH_SC_EEEEESJ_SK_SJ_SK_NS1E_6fusion15FusionCallbacksIS1I_NS1M_17LinearCombinationISJ_fSJ_fLNS_15FloatRoundStyleE2EEESI_S1L_JEEENS4_5SM1004TMEM4LOAD26SM100_TMEM_LOAD_16dp128b8xES11_S1A_NS4_17SM75_U32x4_LDSM_NENS4_14SM90_TMA_STOREES1A_NS4_17SM90_U32x4_STSM_NENS4_39AutoVectorizingCopyWithAssumedAlignmentILi128EEEEEEvvEEEEvNT_6ParamsE)
        /*0008*/ 	.word	0x0000005f


	//----- nvinfo : EIATTR_FRAME_SIZE
	.align		4
.L_19:
        /*000c*/ 	.byte	0x04, 0x11
        /*000e*/ 	.short	(.L_21 - .L_20)
	.align		4
.L_20:
        /*0010*/ 	.word	index@($__internal_2_$__cuda_sm10x_tcgen05_guardrail_trap_unallocated_columns_being_dealloced)
        /*0014*/ 	.word	0x00000000


	//----- nvinfo : EIATTR_FRAME_SIZE
	.align		4
.L_21:
        /*0018*/ 	.byte	0x04, 0x11
        /*001a*/ 	.short	(.L_23 - .L_22)
	.align		4
.L_22:
        /*001c*/ 	.word	index@($__internal_1_$__cuda_sm10x_tcgen05_guardrail_trap_phase_invalid_during_alloc)
        /*0020*/ 	.word	0x00000000


	//----- nvinfo : EIATTR_FRAME_SIZE
	.align		4
.L_23:
        /*0024*/ 	.byte	0x04, 0x11
        /*0026*/ 	.short	(.L_25 - .L_24)
	.align		4
.L_24:
        /*0028*/ 	.word	index@($__internal_0_$__cuda_sm10x_tcgen05_guardrail_trap_col_being_dealloced_not_returned_by_alloc)
        /*002c*/ 	.word	0x00000000


	//----- nvinfo : EIATTR_FRAME_SIZE
	.align		4
.L_25:
        /*0030*/ 	.byte	0x04, 0x11
        /*0032*/ 	.short	(.L_27 - .L_26)
	.align		4
.L_26:
        /*0034*/ 	.word	index@(_ZN7cutlass13device_kernelINS_4gemm6kernel13GemmUniversalIN4cute5tupleIJiiiiEEENS1_10collective13CollectiveMmaINS1_35MainloopSm100TmaUmmaWarpSpecializedILi8ELi2ELi4ENS5_IJNS4_1CILi8EEENSA_ILi1EEESC_EEEEENS5_IJNSA_ILi64EEENSA_ILi128EEENSA_ILi32EEEEEENS_10tfloat32_tENS5_IJlSC_lEEESJ_SK_NS4_8TiledMMAINS4_8MMA_AtomIJNS4_17SM100_MMA_TF32_SSISJ_SJ_fLi64ELi128ELNS4_4UMMA5MajorE0ELSP_0ELNSO_7ScaleInE0ELSQ_0EEEEEENS4_6LayoutINS5_IJSC_SC_SC_EEENS5_IJNSA_ILi0EEESV_SV_EEEEENS5_IJNS4_10UnderscoreESY_SY_EEEEENS4_13SM90_TMA_LOADENS4_14ComposedLayoutINS4_7SwizzleILi3ELi4ELi3EEENS4_18smem_ptr_flag_bitsILi32EEENST_INS5_IJSB_SH_EEENS5_IJSH_SC_EEEEEEEvNS4_8identityENS4_23SM90_TMA_LOAD_MULTICASTES1A_vS1B_EENS_8epilogue10collective18CollectiveEpilogueINS1E_23Sm100TmaWarpSpecializedILi4ELi2ELi16ELb1ELb0EEEJSI_NS5_IJNST_ISF_SC_EENST_ISH_SC_EEEEESJ_SK_SJ_SK_NS1E_6fusion15FusionCallbacksIS1I_NS1M_17LinearCombinationISJ_fSJ_fLNS_15FloatRoundStyleE2EEESI_S1L_JEEENS4_5SM1004TMEM4LOAD26SM100_TMEM_LOAD_16dp128b8xES11_S1A_NS4_17SM75_U32x4_LDSM_NENS4_14SM90_TMA_STOREES1A_NS4_17SM90_U32x4_STSM_NENS4_39AutoVectorizingCopyWithAssumedAlignmentILi128EEEEEEvvEEEEvNT_6ParamsE)
        /*0038*/ 	.word	0x00000000


	//----- nvinfo : EIATTR_MIN_STACK_SIZE
	.align		4
.L_27:
        /*003c*/ 	.byte	0x04, 0x12
        /*003e*/ 	.short	(.L_29 - .L_28)
	.align		4
.L_28:
        /*0040*/ 	.word	index@(_ZN7cutlass13device_kernelINS_4gemm6kernel13GemmUniversalIN4cute5tupleIJiiiiEEENS1_10collective13CollectiveMmaINS1_35MainloopSm100TmaUmmaWarpSpecializedILi8ELi2ELi4ENS5_IJNS4_1CILi8EEENSA_ILi1EEESC_EEEEENS5_IJNSA_ILi64EEENSA_ILi128EEENSA_ILi32EEEEEENS_10tfloat32_tENS5_IJlSC_lEEESJ_SK_NS4_8TiledMMAINS4_8MMA_AtomIJNS4_17SM100_MMA_TF32_SSISJ_SJ_fLi64ELi128ELNS4_4UMMA5MajorE0ELSP_0ELNSO_7ScaleInE0ELSQ_0EEEEEENS4_6LayoutINS5_IJSC_SC_SC_EEENS5_IJNSA_ILi0EEESV_SV_EEEEENS5_IJNS4_10UnderscoreESY_SY_EEEEENS4_13SM90_TMA_LOADENS4_14ComposedLayoutINS4_7SwizzleILi3ELi4ELi3EEENS4_18smem_ptr_flag_bitsILi32EEENST_INS5_IJSB_SH_EEENS5_IJSH_SC_EEEEEEEvNS4_8identityENS4_23SM90_TMA_LOAD_MULTICASTES1A_vS1B_EENS_8epilogue10collective18CollectiveEpilogueINS1E_23Sm100TmaWarpSpecializedILi4ELi2ELi16ELb1ELb0EEEJSI_NS5_IJNST_ISF_SC_EENST_ISH_SC_EEEEESJ_SK_SJ_SK_NS1E_6fusion15FusionCallbacksIS1I_NS1M_17LinearCombinationISJ_fSJ_fLNS_15FloatRoundStyleE2EEESI_S1L_JEEENS4_5SM1004TMEM4LOAD26SM100_TMEM_LOAD_16dp128b8xES11_S1A_NS4_17SM75_U32x4_LDSM_NENS4_14SM90_TMA_STOREES1A_NS4_17SM90_U32x4_STSM_NENS4_39AutoVectorizingCopyWithAssumedAlignmentILi128EEEEEEvvEEEEvNT_6ParamsE)
        /*0044*/ 	.word	0x00000000
.L_29:


//--------------------- .nv.compat                --------------------------
	.section	.nv.compat,"",@"SHT_CUDA_COMPAT_INFO"
	.align	4
        /*0000*/ 	.byte	0x02, 0x09, 0x01, 0x00, 0x02, 0x02, 0x02, 0x00, 0x02, 0x05, 0x05, 0x00, 0x03, 0x07, 0x01, 0x01
        /*0010*/ 	.byte	0x02, 0x03, 0x01, 0x00, 0x02, 0x06, 0x01, 0x00, 0x04, 0x0b, 0x08, 0x00, 0x09, 0x00, 0x00, 0x00
        /*0020*/ 	.byte	0x00, 0x00, 0x00, 0x00


//--------------------- .nv.info._ZN7cutlass13device_kernelINS_4gemm6kernel13GemmUniversalIN4cute5tupleIJiiiiEEENS1_10collective13CollectiveMmaINS1_35MainloopSm100TmaUmmaWarpSpecializedILi8ELi2ELi4ENS5_IJNS4_1CILi8EEENSA_ILi1EEESC_EEEEENS5_IJNSA_ILi64EEENSA_ILi128EEENSA_ILi32EEEEEENS_10tfloat32_tENS5_IJlSC_lEEESJ_SK_NS4_8TiledMMAINS4_8MMA_AtomIJNS4_17SM100_MMA_TF32_SSISJ_SJ_fLi64ELi128ELNS4_4UMMA5MajorE0ELSP_0ELNSO_7ScaleInE0ELSQ_0EEEEEENS4_6LayoutINS5_IJSC_SC_SC_EEENS5_IJNSA_ILi0EEESV_SV_EEEEENS5_IJNS4_10UnderscoreESY_SY_EEEEENS4_13SM90_TMA_LOADENS4_14ComposedLayoutINS4_7SwizzleILi3ELi4ELi3EEENS4_18smem_ptr_flag_bitsILi32EEENST_INS5_IJSB_SH_EEENS5_IJSH_SC_EEEEEEEvNS4_8identityENS4_23SM90_TMA_LOAD_MULTICASTES1A_vS1B_EENS_8epilogue10collective18CollectiveEpilogueINS1E_23Sm100TmaWarpSpecializedILi4ELi2ELi16ELb1ELb0EEEJSI_NS5_IJNST_ISF_SC_EENST_ISH_SC_EEEEESJ_SK_SJ_SK_NS1E_6fusion15FusionCallbacksIS1I_NS1M_17LinearCombinationISJ_fSJ_fLNS_15FloatRoundStyleE2EEESI_S1L_JEEENS4_5SM1004TMEM4LOAD26SM100_TMEM_LOAD_16dp128b8xES11_S1A_NS4_17SM75_U32x4_LDSM_NENS4_14SM90_TMA_STOREES1A_NS4_17SM90_U32x4_STSM_NENS4_39AutoVectorizingCopyWithAssumedAlignmentILi128EEEEEEvvEEEEvNT_6ParamsE --------------------------
	.section	.nv.info._ZN7cutlass13device_kernelINS_4gemm6kernel13GemmUniversalIN4cute5tupleIJiiiiEEENS1_10collective13CollectiveMmaINS1_35MainloopSm100TmaUmmaWarpSpecializedILi8ELi2ELi4ENS5_IJNS4_1CILi8EEENSA_ILi1EEESC_EEEEENS5_IJNSA_ILi64EEENSA_ILi128EEENSA_ILi32EEEEEENS_10tfloat32_tENS5_IJlSC_lEEESJ_SK_NS4_8TiledMMAINS4_8MMA_AtomIJNS4_17SM100_MMA_TF32_SSISJ_SJ_fLi64ELi128ELNS4_4UMMA5MajorE0ELSP_0ELNSO_7ScaleInE0ELSQ_0EEEEEENS4_6LayoutINS5_IJSC_SC_SC_EEENS5_IJNSA_ILi0EEESV_SV_EEEEENS5_IJNS4_10UnderscoreESY_SY_EEEEENS4_13SM90_TMA_LOADENS4_14ComposedLayoutINS4_7SwizzleILi3ELi4ELi3EEENS4_18smem_ptr_flag_bitsILi32EEENST_INS5_IJSB_SH_EEENS5_IJSH_SC_EEEEEEEvNS4_8identityENS4_23SM90_TMA_LOAD_MULTICASTES1A_vS1B_EENS_8epilogue10collective18CollectiveEpilogueINS1E_23Sm100TmaWarpSpecializedILi4ELi2ELi16ELb1ELb0EEEJSI_NS5_IJNST_ISF_SC_EENST_ISH_SC_EEEEESJ_SK_SJ_SK_NS1E_6fusion15FusionCallbacksIS1I_NS1M_17LinearCombinationISJ_fSJ_fLNS_15FloatRoundStyleE2EEESI_S1L_JEEENS4_5SM1004TMEM4LOAD26SM100_TMEM_LOAD_16dp128b8xES11_S1A_NS4_17SM75_U32x4_LDSM_NENS4_14SM90_TMA_STOREES1A_NS4_17SM90_U32x4_STSM_NENS4_39AutoVectorizingCopyWithAssumedAlignmentILi128EEEEEEvvEEEEvNT_6ParamsE,"",@"SHT_CUDA_INFO"
	.sectionflags	@""
	.align	4


	//----- nvinfo : EIATTR_CUDA_API_VERSION
	.align		4
        /*0000*/ 	.byte	0x04, 0x37
        /*0002*/ 	.short	(.L_31 - .L_30)
.L_30:
        /*0004*/ 	.word	0x00000082


	//----- nvinfo : EIATTR_KPARAM_INFO
	.align		4
.L_31:
        /*0008*/ 	.byte	0x04, 0x17
        /*000a*/ 	.short	(.L_33 - .L_32)
.L_32:
        /*000c*/ 	.word	0x00000000
        /*0010*/ 	.short	0x0000
        /*0012*/ 	.short	0x0000
        /*0014*/ 	.byte	0x00, 0xf0, 0x01, 0x20


	//----- nvinfo : EIATTR_AT_ENTRY_FRAGMENTS
	.align		4
.L_33:
        /*0018*/ 	.byte	0x04, 0x4f
        /*001a*/ 	.short	(.L_35 - .L_34)


	//   ....[0]....
.L_34:
        /*001c*/ 	.word	0x00000006


	//----- nvinfo : EIATTR_RESERVED_SMEM_USED
	.align		4
.L_35:
        /*0020*/ 	.byte	0x01, 0x41
	.zero		2


	//----- nvinfo : EIATTR_SPARSE_MMA_MASK
	.align		4
        /*0024*/ 	.byte	0x03, 0x50
        /*0026*/ 	.short	0x0000


	//----- nvinfo : EIATTR_TCGEN05_1CTA_USED
	.align		4
        /*0028*/ 	.byte	0x01, 0x51
	.zero		2


	//----- nvinfo : EIATTR_MAXREG_COUNT
	.align		4
        /*002c*/ 	.byte	0x03, 0x1b
        /*002e*/ 	.short	0x00ff


	//----- nvinfo : EIATTR_NUM_BARRIERS
	.align		4
        /*0030*/ 	.byte	0x02, 0x4c
        /*0032*/ 	.byte	0x07
	.zero		1


	//----- nvinfo : EIATTR_EXTERNS
	.align		4
        /*0034*/ 	.byte	0x04, 0x0f
        /*0036*/ 	.short	(.L_37 - .L_36)


	//   ....[0]....
	.align		4
.L_36:
        /*0038*/ 	.word	index@(__assertfail)


	//----- nvinfo : EIATTR_MERCURY_ISA_VERSION
	.align		4
.L_37:
        /*003c*/ 	.byte	0x03, 0x5f
        /*003e*/ 	.short	0x0101


	//----- nvinfo : EIATTR_INT_WARP_WIDE_INSTR_OFFSETS
	.align		4
        /*0040*/ 	.byte	0x04, 0x31
        /*0042*/ 	.short	(.L_39 - .L_38)


	//   ....[0]....
.L_38:
        /*0044*/ 	.word	0x00004150


	//   ....[1]....
        /*0048*/ 	.word	0x00004170


	//   ....[2]....
        /*004c*/ 	.word	0x000041a0


	//   ....[3]....
        /*0050*/ 	.word	0x00004db0


	//   ....[4]....
        /*0054*/ 	.word	0x00004e10


	//   ....[5]....
        /*0058*/ 	.word	0x00004ef0


	//   ....[6]....
        /*005c*/ 	.word	0x00004f70


	//   ....[7]....
        /*0060*/ 	.word	0x00005060


	//   ....[8]....
        /*0064*/ 	.word	0x000050f0


	//   ....[9]....
        /*0068*/ 	.word	0x000051e0


	//   ....[10]....
        /*006c*/ 	.word	0x00005290


	//----- nvinfo : EIATTR_COOP_GROUP_MASK_REGIDS
	.align		4
.L_39:
        /*0070*/ 	.byte	0x04, 0x29
        /*0072*/ 	.short	(.L_41 - .L_40)


	//   ....[0]....
.L_40:
        /*0074*/ 	.word	0xffffffff


	//   ....[1]....
        /*0078*/ 	.word	0xffffffff


	//   ....[2]....
        /*007c*/ 	.word	0xffffffff


	//   ....[3]....
        /*0080*/ 	.word	0xffffffff


	//   ....[4]....
        /*0084*/ 	.word	0xffffffff


	//   ....[5]....
        /*0088*/ 	.word	0xffffffff


	//   ....[6]....
        /*008c*/ 	.word	0xffffffff


	//   ....[7]....
        /*0090*/ 	.word	0xffffffff


	//   ....[8]....
        /*0094*/ 	.word	0xffffffff


	//   ....[9]....
        /*0098*/ 	.word	0xffffffff


	//   ....[10]....
        /*009c*/ 	.word	0xffffffff


	//   ....[11]....
        /*00a0*/ 	.word	0xffffffff


	//   ....[12]....
        /*00a4*/ 	.word	0xffffffff


	//   ....[13]....
        /*00a8*/ 	.word	0xffffffff


	//----- nvinfo : EIATTR_COOP_GROUP_INSTR_OFFSETS
	.align		4
.L_41:
        /*00ac*/ 	.byte	0x04, 0x28
        /*00ae*/ 	.short	(.L_43 - .L_42)


	//   ....[0]....
.L_42:
        /*00b0*/ 	.word	0x00000080


	//   ....[1]....
        /*00b4*/ 	.word	0x000004f0


	//   ....[2]....
        /*00b8*/ 	.word	0x00000730


	//   ....[3]....
        /*00bc*/ 	.word	0x000008d0


	//   ....[4]....
        /*00c0*/ 	.word	0x000009d0


	//   ....[5]....
        /*00c4*/ 	.word	0x00000b40


	//   ....[6]....
        /*00c8*/ 	.word	0x00000ce0


	//   ....[7]....
        /*00cc*/ 	.word	0x00000ea0


	//   ....[8]....
        /*00d0*/ 	.word	0x00002210


	//   ....[9]....
        /*00d4*/ 	.word	0x00003340


	//   ....[10]....
        /*00d8*/ 	.word	0x00003550


	//   ....[11]....
        /*00dc*/ 	.word	0x00003580


	//   ....[12]....
        /*00e0*/ 	.word	0x00004030


	//   ....[13]....
        /*00e4*/ 	.word	0x00004260


	//----- nvinfo : EIATTR_VRC_CTA_INIT_COUNT
	.align		4
.L_43:
        /*00e8*/ 	.byte	0x02, 0x4a
        /*00ea*/ 	.byte	0x80
	.zero		1


	//----- nvinfo : EIATTR_SYSCALL_OFFSETS
	.align		4
        /*00ec*/ 	.byte	0x04, 0x46
        /*00ee*/ 	.short	(.L_45 - .L_44)


	//   ....[0]....
.L_44:
        /*00f0*/ 	.word	0x00005f30


	//   ....[1]....
        /*00f4*/ 	.word	0x00006020


	//   ....[2]....
        /*00f8*/ 	.word	0x00006890


	//   ....[3]....
        /*00fc*/ 	.word	0x00007250


	//   ....[4]....
        /*0100*/ 	.word	0x00007bc0


	//   ....[5]....
        /*0104*/ 	.word	0x00008520


	//----- nvinfo : EIATTR_MBARRIER_INSTR_OFFSETS
	.align		4
.L_45:
        /*0108*/ 	.byte	0x04, 0x39
        /*010a*/ 	.short	(.L_47 - .L_46)


	//   ....[0]....
.L_46:
        /*010c*/ 	.word	0x00000610
        /*0110*/ 	.word	0x000000ff
        /*0114*/ 	.word	0x00000000
        /*0118*/ 	.short	0x0100
        /*011a*/ 	.byte	0x04
	.zero		1


	//   ....[1]....
        /*011c*/ 	.word	0x00000620
        /*0120*/ 	.word	0x000000ff
        /*0124*/ 	.word	0x00000040
        /*0128*/ 	.short	0x0100
        /*012a*/ 	.byte	0x04
	.zero		1


	//   ....[2]....
        /*012c*/ 	.word	0x00000630
        /*0130*/ 	.word	0x000000ff
        /*0134*/ 	.word	0x00000008
        /*0138*/ 	.short	0x0100
        /*013a*/ 	.byte	0x04
	.zero		1


	//   ....[3]....
        /*013c*/ 	.word	0x00000640
        /*0140*/ 	.word	0x000000ff
        /*0144*/ 	.word	0x00000048
        /*0148*/ 	.short	0x0100
        /*014a*/ 	.byte	0x04
	.zero		1


	//   ....[4]....
        /*014c*/ 	.word	0x00000650
        /*0150*/ 	.word	0x000000ff
        /*0154*/ 	.word	0x00000010
        /*0158*/ 	.short	0x0100
        /*015a*/ 	.byte	0x04
	.zero		1


	//   ....[5]....
        /*015c*/ 	.word	0x00000660
        /*0160*/ 	.word	0x000000ff
        /*0164*/ 	.word	0x00000050
        /*0168*/ 	.short	0x0100
        /*016a*/ 	.byte	0x04
	.zero		1


	//   ....[6]....
        /*016c*/ 	.word	0x00000670
        /*0170*/ 	.word	0x000000ff
        /*0174*/ 	.word	0x00000018
        /*0178*/ 	.short	0x0100
        /*017a*/ 	.byte	0x04
	.zero		1


	//   ....[7]....
        /*017c*/ 	.word	0x00000680
        /*0180*/ 	.word	0x000000ff
        /*0184*/ 	.word	0x00000058
        /*0188*/ 	.short	0x0100
        /*018a*/ 	.byte	0x04
	.zero		1


	//   ....[8]....
        /*018c*/ 	.word	0x00000690
        /*0190*/ 	.word	0x000000ff
        /*0194*/ 	.word	0x00000020
        /*0198*/ 	.short	0x0100
        /*019a*/ 	.byte	0x04
	.zero		1


	//   ....[9]....
        /*019c*/ 	.word	0x000006a0
        /*01a0*/ 	.word	0x000000ff
        /*01a4*/ 	.word	0x00000060
        /*01a8*/ 	.short	0x0100
        /*01aa*/ 	.byte	0x04
	.zero		1


	//   ....[10]....
        /*01ac*/ 	.word	0x000006b0
        /*01b0*/ 	.word	0x000000ff
        /*01b4*/ 	.word	0x00000028
        /*01b8*/ 	.short	0x0100
        /*01ba*/ 	.byte	0x04
	.zero		1


	//   ....[11]....
        /*01bc*/ 	.word	0x000006c0
        /*01c0*/ 	.word	0x000000ff
        /*01c4*/ 	.word	0x00000068
        /*01c8*/ 	.short	0x0100
        /*01ca*/ 	.byte	0x04
	.zero		1


	//   ....[12]....
        /*01cc*/ 	.word	0x000006d0
        /*01d0*/ 	.word	0x000000ff
        /*01d4*/ 	.word	0x00000030
        /*01d8*/ 	.short	0x0100
        /*01da*/ 	.byte	0x04
	.zero		1


	//   ....[13]....
        /*01dc*/ 	.word	0x000006e0
        /*01e0*/ 	.word	0x000000ff
        /*01e4*/ 	.word	0x00000070
        /*01e8*/ 	.short	0x0100
        /*01ea*/ 	.byte	0x04
	.zero		1


	//   ....[14]....
        /*01ec*/ 	.word	0x000006f0
        /*01f0*/ 	.word	0x000000ff
        /*01f4*/ 	.word	0x00000038
        /*01f8*/ 	.short	0x0100
        /*01fa*/ 	.byte	0x04
	.zero		1


	//   ....[15]....
        /*01fc*/ 	.word	0x00000700
        /*0200*/ 	.word	0x000000ff
        /*0204*/ 	.word	0x00000078
        /*0208*/ 	.short	0x0100
        /*020a*/ 	.byte	0x04
	.zero		1


	//   ....[16]....
        /*020c*/ 	.word	0x00000840
        /*0210*/ 	.word	0x000000ff
        /*0214*/ 	.word	0x00000080
        /*0218*/ 	.short	0x0100
        /*021a*/ 	.byte	0x04
	.zero		1


	//   ....[17]....
        /*021c*/ 	.word	0x00000850
        /*0220*/ 	.word	0x000000ff
        /*0224*/ 	.word	0x000000a0
        /*0228*/ 	.short	0x0100
        /*022a*/ 	.byte	0x04
	.zero		1


	//   ....[18]....
        /*022c*/ 	.word	0x00000860
        /*0230*/ 	.word	0x000000ff
        /*0234*/ 	.word	0x00000088
        /*0238*/ 	.short	0x0100
        /*023a*/ 	.byte	0x04
	.zero		1


	//   ....[19]....
        /*023c*/ 	.word	0x00000870
        /*0240*/ 	.word	0x000000ff
        /*0244*/ 	.word	0x000000a8
        /*0248*/ 	.short	0x0100
        /*024a*/ 	.byte	0x04
	.zero		1


	//   ....[20]....
        /*024c*/ 	.word	0x00000880
        /*0250*/ 	.word	0x000000ff
        /*0254*/ 	.word	0x00000090
        /*0258*/ 	.short	0x0100
        /*025a*/ 	.byte	0x04
	.zero		1


	//   ....[21]....
        /*025c*/ 	.word	0x00000890
        /*0260*/ 	.word	0x000000ff
        /*0264*/ 	.word	0x000000b0
        /*0268*/ 	.short	0x0100
        /*026a*/ 	.byte	0x04
	.zero		1


	//   ....[22]....
        /*026c*/ 	.word	0x000008a0
        /*0270*/ 	.word	0x000000ff
        /*0274*/ 	.word	0x00000098
        /*0278*/ 	.short	0x0100
        /*027a*/ 	.byte	0x04
	.zero		1


	//   ....[23]....
        /*027c*/ 	.word	0x000008b0
        /*0280*/ 	.word	0x000000ff
        /*0284*/ 	.word	0x000000b8
        /*0288*/ 	.short	0x0100
        /*028a*/ 	.byte	0x04
	.zero		1


	//   ....[24]....
        /*028c*/ 	.word	0x000009a0
        /*0290*/ 	.word	0x000000ff
        /*0294*/ 	.word	0x000000c0
        /*0298*/ 	.short	0x0100
        /*029a*/ 	.byte	0x06
	.zero		1


	//   ....[25]....
        /*029c*/ 	.word	0x000009b0
        /*02a0*/ 	.word	0x000000ff
        /*02a4*/ 	.word	0x000000c8
        /*02a8*/ 	.short	0x0100
        /*02aa*/ 	.byte	0x06
	.zero		1


	//   ....[26]....
        /*02ac*/ 	.word	0x00000af0
        /*02b0*/ 	.word	0x000000ff
        /*02b4*/ 	.word	0x000000d0
        /*02b8*/ 	.short	0x0100
        /*02ba*/ 	.byte	0x06
	.zero		1


	//   ....[27]....
        /*02bc*/ 	.word	0x00000b00
        /*02c0*/ 	.word	0x000000ff
        /*02c4*/ 	.word	0x000000e0
        /*02c8*/ 	.short	0x0100
        /*02ca*/ 	.byte	0x06
	.zero		1


	//   ....[28]....
        /*02cc*/ 	.word	0x00000b10
        /*02d0*/ 	.word	0x000000ff
        /*02d4*/ 	.word	0x000000d8
        /*02d8*/ 	.short	0x0100
        /*02da*/ 	.byte	0x06
	.zero		1


	//   ....[29]....
        /*02dc*/ 	.word	0x00000b20
        /*02e0*/ 	.word	0x000000ff
        /*02e4*/ 	.word	0x000000e8
        /*02e8*/ 	.short	0x0100
        /*02ea*/ 	.byte	0x06
	.zero		1


	//   ....[30]....
        /*02ec*/ 	.word	0x00000c50
        /*02f0*/ 	.word	0x000000ff
        /*02f4*/ 	.word	0x000000f0
        /*02f8*/ 	.short	0x0100
        /*02fa*/ 	.byte	0x04
	.zero		1


	//   ....[31]....
        /*02fc*/ 	.word	0x00000c60
        /*0300*/ 	.word	0x000000ff
        /*0304*/ 	.word	0x00000110
        /*0308*/ 	.short	0x0100
        /*030a*/ 	.byte	0x04
	.zero		1


	//   ....[32]....
        /*030c*/ 	.word	0x00000c70
        /*0310*/ 	.word	0x000000ff
        /*0314*/ 	.word	0x000000f8
        /*0318*/ 	.short	0x0100
        /*031a*/ 	.byte	0x04
	.zero		1


	//   ....[33]....
        /*031c*/ 	.word	0x00000c80
        /*0320*/ 	.word	0x000000ff
        /*0324*/ 	.word	0x00000118
        /*0328*/ 	.short	0x0100
        /*032a*/ 	.byte	0x04
	.zero		1


	//   ....[34]....
        /*032c*/ 	.word	0x00000c90
        /*0330*/ 	.word	0x000000ff
        /*0334*/ 	.word	0x00000100
        /*0338*/ 	.short	0x0100
        /*033a*/ 	.byte	0x04
	.zero		1


	//   ....[35]....
        /*033c*/ 	.word	0x00000ca0
        /*0340*/ 	.word	0x000000ff
        /*0344*/ 	.word	0x00000120
        /*0348*/ 	.short	0x0100
        /*034a*/ 	.byte	0x04
	.zero		1


	//   ....[36]....
        /*034c*/ 	.word	0x00000cb0
        /*0350*/ 	.word	0x000000ff
        /*0354*/ 	.word	0x00000108
        /*0358*/ 	.short	0x0100
        /*035a*/ 	.byte	0x04
	.zero		1


	//   ....[37]....
        /*035c*/ 	.word	0x00000cc0
        /*0360*/ 	.word	0x000000ff
        /*0364*/ 	.word	0x00000128
        /*0368*/ 	.short	0x0100
        /*036a*/ 	.byte	0x04
	.zero		1


	//   ....[38]....
        /*036c*/ 	.word	0x00000db0
        /*0370*/ 	.word	0x000000ff
        /*0374*/ 	.word	0x00000130
        /*0378*/ 	.short	0x0100
        /*037a*/ 	.byte	0x04
	.zero		1


	//   ....[39]....
        /*037c*/ 	.word	0x00000dc0
        /*0380*/ 	.word	0x000000ff
        /*0384*/ 	.word	0x00000140
        /*0388*/ 	.short	0x0100
        /*038a*/ 	.byte	0x04
	.zero		1


	//   ....[40]....
        /*038c*/ 	.word	0x00000dd0
        /*0390*/ 	.word	0x000000ff
        /*0394*/ 	.word	0x00000138
        /*0398*/ 	.short	0x0100
        /*039a*/ 	.byte	0x04
	.zero		1


	//   ....[41]....
        /*039c*/ 	.word	0x00000de0
        /*03a0*/ 	.word	0x000000ff
        /*03a4*/ 	.word	0x00000148
        /*03a8*/ 	.short	0x0100
        /*03aa*/ 	.byte	0x04
	.zero		1


	//   ....[42]....
        /*03ac*/ 	.word	0x00001ab0
        /*03b0*/ 	.word	0x00000000
        /*03b4*/ 	.word	0x00000140
        /*03b8*/ 	.short	0x010a
        /*03ba*/ 	.byte	0xff
	.zero		1


	//   ....[43]....
        /*03bc*/ 	.word	0x00001ad0
        /*03c0*/ 	.word	0x00000000
        /*03c4*/ 	.word	0x00000130
        /*03c8*/ 	.short	0x0101
        /*03ca*/ 	.byte	0xff
	.zero		1


	//   ....[44]....
        /*03cc*/ 	.word	0x00001b90
        /*03d0*/ 	.word	0x000000ff
        /*03d4*/ 	.word	0x00000040
        /*03d8*/ 	.short	0x010a
        /*03da*/ 	.byte	0x04
	.zero		1


	//   ....[45]....
        /*03dc*/ 	.word	0x00001c10
        /*03e0*/ 	.word	0x000000ff
        /*03e4*/ 	.word	0x00000040
        /*03e8*/ 	.short	0x010a
        /*03ea*/ 	.byte	0x21
	.zero		1


	//   ....[46]....
        /*03ec*/ 	.word	0x00001da0
        /*03f0*/ 	.word	0x000000ff
        /*03f4*/ 	.word	0x00000040
        /*03f8*/ 	.short	0x010a
        /*03fa*/ 	.byte	0x08
	.zero		1


	//   ....[47]....
        /*03fc*/ 	.word	0x00001ed0
        /*0400*/ 	.word	0x000000ff
        /*0404*/ 	.word	0x000000c8
        /*0408*/ 	.short	0x0101
        /*040a*/ 	.byte	0x07
	.zero		1


	//   ....[48]....
        /*040c*/ 	.word	0x00001ef0
        /*0410*/ 	.word	0x000000ff
        /*0414*/ 	.word	0x00000040
        /*0418*/ 	.short	0x010a
        /*041a*/ 	.byte	0x04
	.zero		1


	//   ....[49]....
        /*041c*/ 	.word	0x00001f70
        /*0420*/ 	.word	0x000000ff
        /*0424*/ 	.word	0x00000040
        /*0428*/ 	.short	0x010a
        /*042a*/ 	.byte	0x09
	.zero		1


	//   ....[50]....
        /*042c*/ 	.word	0x00002110
        /*0430*/ 	.word	0x000000ff
        /*0434*/ 	.word	0x00000040
        /*0438*/ 	.short	0x010a
        /*043a*/ 	.byte	0x06
	.zero		1


	//   ....[51]....
        /*043c*/ 	.word	0x00002240
        /*0440*/ 	.word	0x00000003
        /*0444*/ 	.word	0x000000d0
        /*0448*/ 	.short	0x010a
        /*044a*/ 	.byte	0xff
	.zero		1


	//   ....[52]....
        /*044c*/ 	.word	0x00002390
        /*0450*/ 	.word	0x00000000
        /*0454*/ 	.word	0x00000000
        /*0458*/ 	.short	0x0101
        /*045a*/ 	.byte	0xff
	.zero		1


	//   ....[53]....
        /*045c*/ 	.word	0x00002950
        /*0460*/ 	.word	0x000000ff
        /*0464*/ 	.word	0x00000000
        /*0468*/ 	.short	0x010a
        /*046a*/ 	.byte	0x04
	.zero		1


	//   ....[54]....
        /*046c*/ 	.word	0x000029e0
        /*0470*/ 	.word	0x000000ff
        /*0474*/ 	.word	0x00000000
        /*0478*/ 	.short	0x010a
        /*047a*/ 	.byte	0x05
	.zero		1


	//   ....[55]....
        /*047c*/ 	.word	0x00002a70
        /*0480*/ 	.word	0x000000ff
        /*0484*/ 	.word	0x00000000
        /*0488*/ 	.short	0x010a
        /*048a*/ 	.byte	0x05
	.zero		1


	//   ....[56]....
        /*048c*/ 	.word	0x00002b00
        /*0490*/ 	.word	0x000000ff
        /*0494*/ 	.word	0x00000000
        /*0498*/ 	.short	0x010a
        /*049a*/ 	.byte	0x05
	.zero		1


	//   ....[57]....
        /*049c*/ 	.word	0x00002b90
        /*04a0*/ 	.word	0x000000ff
        /*04a4*/ 	.word	0x00000000
        /*04a8*/ 	.short	0x010a
        /*04aa*/ 	.byte	0x05
	.zero		1


	//   ....[58]....
        /*04ac*/ 	.word	0x00002c20
        /*04b0*/ 	.word	0x000000ff
        /*04b4*/ 	.word	0x00000000
        /*04b8*/ 	.short	0x010a
        /*04ba*/ 	.byte	0x05
	.zero		1


	//   ....[59]....
        /*04bc*/ 	.word	0x00002cb0
        /*04c0*/ 	.word	0x000000ff
        /*04c4*/ 	.word	0x00000000
        /*04c8*/ 	.short	0x010a
        /*04ca*/ 	.byte	0x05
	.zero		1


	//   ....[60]....
        /*04cc*/ 	.word	0x00002d50
        /*04d0*/ 	.word	0x00000000
        /*04d4*/ 	.word	0x00000000
        /*04d8*/ 	.short	0x010a
        /*04da*/ 	.byte	0xff
	.zero		1


	//   ....[61]....
        /*04dc*/ 	.word	0x00002e90
        /*04e0*/ 	.word	0x00000002
        /*04e4*/ 	.word	0x00000130
        /*04e8*/ 	.short	0x010a
        /*04ea*/ 	.byte	0xff
	.zero		1


	//   ....[62]....
        /*04ec*/ 	.word	0x00002ef0
        /*04f0*/ 	.word	0x00000004
        /*04f4*/ 	.word	0x00000000
        /*04f8*/ 	.short	0x0101
        /*04fa*/ 	.byte	0xff
	.zero		1


	//   ....[63]....
        /*04fc*/ 	.word	0x00002f10
        /*0500*/ 	.word	0x000000ff
        /*0504*/ 	.word	0x000000e0
        /*0508*/ 	.short	0x010a
        /*050a*/ 	.byte	0x04
	.zero		1


	//   ....[64]....
        /*050c*/ 	.word	0x00003030
        /*0510*/ 	.word	0x00000002
        /*0514*/ 	.word	0x000000d0
        /*0518*/ 	.short	0x010a
        /*051a*/ 	.byte	0xff
	.zero		1


	//   ....[65]....
        /*051c*/ 	.word	0x00003140
        /*0520*/ 	.word	0x00000002
        /*0524*/ 	.word	0x00000000
        /*0528*/ 	.short	0x0101
        /*052a*/ 	.byte	0xff
	.zero		1


	//   ....[66]....
        /*052c*/ 	.word	0x000031d0
        /*0530*/ 	.word	0x000000ff
        /*0534*/ 	.word	0x000000e0
        /*0538*/ 	.short	0x0106
        /*053a*/ 	.byte	0x04
	.zero		1


	//   ....[67]....
        /*053c*/ 	.word	0x000031f0
        /*0540*/ 	.word	0x000000ff
        /*0544*/ 	.word	0x000000e0
        /*0548*/ 	.short	0x010a
        /*054a*/ 	.byte	0x04
	.zero		1


	//   ....[68]....
        /*054c*/ 	.word	0x00003280
        /*0550*/ 	.word	0x000000ff
        /*0554*/ 	.word	0x000000e0
        /*0558*/ 	.short	0x0106
        /*055a*/ 	.byte	0x07
	.zero		1


	//   ....[69]....
        /*055c*/ 	.word	0x000032c0
        /*0560*/ 	.word	0x00000000
        /*0564*/ 	.word	0x000000e0
        /*0568*/ 	.short	0x010a
        /*056a*/ 	.byte	0xff
	.zero		1


	//   ....[70]....
        /*056c*/ 	.word	0x00003820
        /*0570*/ 	.word	0x00000000
        /*0574*/ 	.word	0x000000d0
        /*0578*/ 	.short	0x010a
        /*057a*/ 	.byte	0xff
	.zero		1


	//   ....[71]....
        /*057c*/ 	.word	0x00003920
        /*0580*/ 	.word	0x00000003
        /*0584*/ 	.word	0x00000000
        /*0588*/ 	.short	0x0101
        /*058a*/ 	.byte	0xff
	.zero		1


	//   ....[72]....
        /*058c*/ 	.word	0x00003930
        /*0590*/ 	.word	0x000000ff
        /*0594*/ 	.word	0x00000000
        /*0598*/ 	.short	0x010a
        /*059a*/ 	.byte	0x04
	.zero		1


	//   ....[73]....
        /*059c*/ 	.word	0x000039b0
        /*05a0*/ 	.word	0x000000ff
        /*05a4*/ 	.word	0x00000110
        /*05a8*/ 	.short	0x010a
        /*05aa*/ 	.byte	0x1f
	.zero		1


	//   ....[74]....
        /*05ac*/ 	.word	0x00003a90
        /*05b0*/ 	.word	0x000000ff
        /*05b4*/ 	.word	0x00000000
        /*05b8*/ 	.short	0x010a
        /*05ba*/ 	.byte	0x05
	.zero		1


	//   ....[75]....
        /*05bc*/ 	.word	0x00003bd0
        /*05c0*/ 	.word	0x000000ff
        /*05c4*/ 	.word	0x00000000
        /*05c8*/ 	.short	0x010a
        /*05ca*/ 	.byte	0x04
	.zero		1


	//   ....[76]....
        /*05cc*/ 	.word	0x00003e60
        /*05d0*/ 	.word	0x000000ff
        /*05d4*/ 	.word	0x00000000
        /*05d8*/ 	.short	0x010a
        /*05da*/ 	.byte	0x04
	.zero		1


	//   ....[77]....
        /*05dc*/ 	.word	0x00003ef0
        /*05e0*/ 	.word	0x000000ff
        /*05e4*/ 	.word	0x00000000
        /*05e8*/ 	.short	0x010a
        /*05ea*/ 	.byte	0x05
	.zero		1


	//   ....[78]....
        /*05ec*/ 	.word	0x00003f80
        /*05f0*/ 	.word	0x000000ff
        /*05f4*/ 	.word	0x00000000
        /*05f8*/ 	.short	0x010a
        /*05fa*/ 	.byte	0x05
	.zero		1


	//   ....[79]....
        /*05fc*/ 	.word	0x00004010
        /*0600*/ 	.word	0x000000ff
        /*0604*/ 	.word	0x00000000
        /*0608*/ 	.short	0x010a
        /*060a*/ 	.byte	0x04
	.zero		1


	//   ....[80]....
        /*060c*/ 	.word	0x00004570
        /*0610*/ 	.word	0x00000008
        /*0614*/ 	.word	0x000000d0
        /*0618*/ 	.short	0x010a
        /*061a*/ 	.byte	0xff
	.zero		1


	//   ....[81]....
        /*061c*/ 	.word	0x000046e0
        /*0620*/ 	.word	0x00000000
        /*0624*/ 	.word	0x00000000
        /*0628*/ 	.short	0x0101
        /*062a*/ 	.byte	0xff
	.zero		1


	//   ....[82]....
        /*062c*/ 	.word	0x00004bc0
        /*0630*/ 	.word	0x000000ff
        /*0634*/ 	.word	0x000000c8
        /*0638*/ 	.short	0x010a
        /*063a*/ 	.byte	0x15
	.zero		1


	//   ....[83]....
        /*063c*/ 	.word	0x00004d50
        /*0640*/ 	.word	0x000000ff
        /*0644*/ 	.word	0x000000a0
        /*0648*/ 	.short	0x010a
        /*064a*/ 	.byte	0x15
	.zero		1


	//   ....[84]....
        /*064c*/ 	.word	0x00004ea0
        /*0650*/ 	.word	0x000000ff
        /*0654*/ 	.word	0x00000080
        /*0658*/ 	.short	0x010b
        /*065a*/ 	.byte	0x15
	.zero		1


	//   ....[85]....
        /*065c*/ 	.word	0x00004eb0
        /*0660*/ 	.word	0x000000ff
        /*0664*/ 	.word	0x00000000
        /*0668*/ 	.short	0x0101
        /*066a*/ 	.byte	0x32
	.zero		1


	//   ....[86]....
        /*066c*/ 	.word	0x00004ec0
        /*0670*/ 	.word	0x000000ff
        /*0674*/ 	.word	0x000000a8
        /*0678*/ 	.short	0x010a
        /*067a*/ 	.byte	0x15
	.zero		1


	//   ....[87]....
        /*067c*/ 	.word	0x00005010
        /*0680*/ 	.word	0x000000ff
        /*0684*/ 	.word	0x00000088
        /*0688*/ 	.short	0x010b
        /*068a*/ 	.byte	0x15
	.zero		1


	//   ....[88]....
        /*068c*/ 	.word	0x00005020
        /*0690*/ 	.word	0x000000ff
        /*0694*/ 	.word	0x00000000
        /*0698*/ 	.short	0x0101
        /*069a*/ 	.byte	0x31
	.zero		1


	//   ....[89]....
        /*069c*/ 	.word	0x00005030
        /*06a0*/ 	.word	0x000000ff
        /*06a4*/ 	.word	0x000000b0
        /*06a8*/ 	.short	0x010a
        /*06aa*/ 	.byte	0x15
	.zero		1


	//   ....[90]....
        /*06ac*/ 	.word	0x00005190
        /*06b0*/ 	.word	0x000000ff
        /*06b4*/ 	.word	0x00000090
        /*06b8*/ 	.short	0x010b
        /*06ba*/ 	.byte	0x15
	.zero		1


	//   ....[91]....
        /*06bc*/ 	.word	0x000051a0
        /*06c0*/ 	.word	0x000000ff
        /*06c4*/ 	.word	0x00000000
        /*06c8*/ 	.short	0x0101
        /*06ca*/ 	.byte	0x30
	.zero		1


	//   ....[92]....
        /*06cc*/ 	.word	0x000051b0
        /*06d0*/ 	.word	0x000000ff
        /*06d4*/ 	.word	0x000000b8
        /*06d8*/ 	.short	0x010a
        /*06da*/ 	.byte	0x15
	.zero		1


	//   ....[93]....
        /*06dc*/ 	.word	0x000053b0
        /*06e0*/ 	.word	0x000000ff
        /*06e4*/ 	.word	0x00000098
        /*06e8*/ 	.short	0x010b
        /*06ea*/ 	.byte	0x15
	.zero		1


	//   ....[94]....
        /*06ec*/ 	.word	0x000053c0
        /*06f0*/ 	.word	0x000000ff
        /*06f4*/ 	.word	0x00000000
        /*06f8*/ 	.short	0x0101
        /*06fa*/ 	.byte	0x2b
	.zero		1


	//   ....[95]....
        /*06fc*/ 	.word	0x000053f0
        /*0700*/ 	.word	0x000000ff
        /*0704*/ 	.word	0x000000a0
        /*0708*/ 	.short	0x010a
        /*070a*/ 	.byte	0x15
	.zero		1


	//   ....[96]....
        /*070c*/ 	.word	0x00005410
        /*0710*/ 	.word	0x000000ff
        /*0714*/ 	.word	0x000000a8
        /*0718*/ 	.short	0x010a
        /*071a*/ 	.byte	0x15
	.zero		1


	//   ....[97]....
        /*071c*/ 	.word	0x00005430
        /*0720*/ 	.word	0x000000ff
        /*0724*/ 	.word	0x000000b0
        /*0728*/ 	.short	0x010a
        /*072a*/ 	.byte	0x15
	.zero		1


	//   ....[98]....
        /*072c*/ 	.word	0x00005470
        /*0730*/ 	.word	0x00000000
        /*0734*/ 	.word	0x000000b8
        /*0738*/ 	.short	0x010a
        /*073a*/ 	.byte	0xff
	.zero		1


	//   ....[99]....
        /*073c*/ 	.word	0x000057c0
        /*0740*/ 	.word	0x00000003
        /*0744*/ 	.word	0x000000d0
        /*0748*/ 	.short	0x010a
        /*074a*/ 	.byte	0xff
	.zero		1


	//   ....[100]....
        /*074c*/ 	.word	0x00005940
        /*0750*/ 	.word	0x00000000
        /*0754*/ 	.word	0x00000000
        /*0758*/ 	.short	0x0101
        /*075a*/ 	.byte	0xff
	.zero		1


	//   ....[101]....
        /*075c*/ 	.word	0x000064e0
        /*0760*/ 	.word	0x000000ff
        /*0764*/ 	.word	0x00000080
        /*0768*/ 	.short	0x010a
        /*076a*/ 	.byte	0x2c
	.zero		1


	//   ....[102]....
        /*076c*/ 	.word	0x00006550
        /*0770*/ 	.word	0x00000050
        /*0774*/ 	.word	0x000000f0
        /*0778*/ 	.short	0x010a
        /*077a*/ 	.byte	0xff
	.zero		1


	//   ....[103]....
        /*077c*/ 	.word	0x00006670
        /*0780*/ 	.word	0x000000ff
        /*0784*/ 	.word	0x00000080
        /*0788*/ 	.short	0x010a
        /*078a*/ 	.byte	0x2c
	.zero		1


	//   ....[104]....
        /*078c*/ 	.word	0x00006770
        /*0790*/ 	.word	0x00000050
        /*0794*/ 	.word	0x000000f0
        /*0798*/ 	.short	0x010a
        /*079a*/ 	.byte	0xff
	.zero		1


	//   ....[105]....
        /*079c*/ 	.word	0x00006f70
        /*07a0*/ 	.word	0x00000000
        /*07a4*/ 	.word	0x00000000
        /*07a8*/ 	.short	0x0101
        /*07aa*/ 	.byte	0xff
	.zero		1


	//   ....[106]....
        /*07ac*/ 	.word	0x00006f80
        /*07b0*/ 	.word	0x00000003
        /*07b4*/ 	.word	0x00000080
        /*07b8*/ 	.short	0x010a
        /*07ba*/ 	.byte	0xff
	.zero		1


	//   ....[107]....
        /*07bc*/ 	.word	0x00007050
        /*07c0*/ 	.word	0x00000003
        /*07c4*/ 	.word	0x00000080
        /*07c8*/ 	.short	0x010a
        /*07ca*/ 	.byte	0xff
	.zero		1


	//   ....[108]....
        /*07cc*/ 	.word	0x000078e0
        /*07d0*/ 	.word	0x00000028
        /*07d4*/ 	.word	0x00000000
        /*07d8*/ 	.short	0x0101
        /*07da*/ 	.byte	0xff
	.zero		1


	//   ....[109]....
        /*07dc*/ 	.word	0x00007900
        /*07e0*/ 	.word	0x00000059
        /*07e4*/ 	.word	0x00000080
        /*07e8*/ 	.short	0x010a
        /*07ea*/ 	.byte	0xff
	.zero		1


	//   ....[110]....
        /*07ec*/ 	.word	0x000079c0
        /*07f0*/ 	.word	0x00000059
        /*07f4*/ 	.word	0x00000080
        /*07f8*/ 	.short	0x010a
        /*07fa*/ 	.byte	0xff
	.zero		1


	//   ....[111]....
        /*07fc*/ 	.word	0x00008240
        /*0800*/ 	.word	0x0000005a
        /*0804*/ 	.word	0x00000000
        /*0808*/ 	.short	0x0101
        /*080a*/ 	.byte	0xff
	.zero		1


	//   ....[112]....
        /*080c*/ 	.word	0x00008260
        /*0810*/ 	.word	0x0000005c
        /*0814*/ 	.word	0x00000080
        /*0818*/ 	.short	0x010a
        /*081a*/ 	.byte	0xff
	.zero		1


	//   ....[113]....
        /*081c*/ 	.word	0x00008320
        /*0820*/ 	.word	0x0000005c
        /*0824*/ 	.word	0x00000080
        /*0828*/ 	.short	0x010a
        /*082a*/ 	.byte	0xff
	.zero		1


	//   ....[114]....
        /*082c*/ 	.word	0x00008900
        /*0830*/ 	.word	0x000000ff
        /*0834*/ 	.word	0x00000000
        /*0838*/ 	.short	0x0101
        /*083a*/ 	.byte	0x04
	.zero		1


	//   ....[115]....
        /*083c*/ 	.word	0x00008c10
        /*0840*/ 	.word	0x00000002
        /*0844*/ 	.word	0x00000000
        /*0848*/ 	.short	0x0101
        /*084a*/ 	.byte	0xff
	.zero		1


	//   ....[116]....
        /*084c*/ 	.word	0x00008ec0
        /*0850*/ 	.word	0x000000ff
        /*0854*/ 	.word	0x00000000
        /*0858*/ 	.short	0x0101
        /*085a*/ 	.byte	0x04
	.zero		1


	//   ....[117]....
        /*085c*/ 	.word	0x00008ee0
        /*0860*/ 	.word	0x00000000
        /*0864*/ 	.word	0x00000140
        /*0868*/ 	.short	0x010a
        /*086a*/ 	.byte	0xff
	.zero		1


	//   ....[118]....
        /*086c*/ 	.word	0x00008f40
        /*0870*/ 	.word	0x00000000
        /*0874*/ 	.word	0x00000040
        /*0878*/ 	.short	0x010a
        /*087a*/ 	.byte	0xff
	.zero		1


	//   ....[119]....
        /*087c*/ 	.word	0x00008fa0
        /*0880*/ 	.word	0x00000000
        /*0884*/ 	.word	0x00000040
        /*0888*/ 	.short	0x010a
        /*088a*/ 	.byte	0xff
	.zero		1


	//   ....[120]....
        /*088c*/ 	.word	0x00008ff0
        /*0890*/ 	.word	0x00000003
        /*0894*/ 	.word	0x000000d0
        /*0898*/ 	.short	0x010a
        /*089a*/ 	.byte	0xff
	.zero		1


	//   ....[121]....
        /*089c*/ 	.word	0x00009050
        /*08a0*/ 	.word	0x00000000
        /*08a4*/ 	.word	0x00000000
        /*08a8*/ 	.short	0x010a
        /*08aa*/ 	.byte	0xff
	.zero		1


	//   ....[122]....
        /*08ac*/ 	.word	0x000090b0
        /*08b0*/ 	.word	0x00000000
        /*08b4*/ 	.word	0x00000000
        /*08b8*/ 	.short	0x010a
        /*08ba*/ 	.byte	0xff
	.zero		1


	//   ....[123]....
        /*08bc*/ 	.word	0x00009110
        /*08c0*/ 	.word	0x00000000
        /*08c4*/ 	.word	0x00000000
        /*08c8*/ 	.short	0x010a
        /*08ca*/ 	.byte	0xff
	.zero		1


	//   ....[124]....
        /*08cc*/ 	.word	0x00009170
        /*08d0*/ 	.word	0x00000000
        /*08d4*/ 	.word	0x00000000
        /*08d8*/ 	.short	0x010a
        /*08da*/ 	.byte	0xff
	.zero		1


	//   ....[125]....
        /*08dc*/ 	.word	0x000091d0
        /*08e0*/ 	.word	0x00000000
        /*08e4*/ 	.word	0x00000000
        /*08e8*/ 	.short	0x010a
        /*08ea*/ 	.byte	0xff
	.zero		1


	//   ....[126]....
        /*08ec*/ 	.word	0x00009230
        /*08f0*/ 	.word	0x00000000
        /*08f4*/ 	.word	0x00000000
        /*08f8*/ 	.short	0x010a
        /*08fa*/ 	.byte	0xff
	.zero		1


	//   ....[127]....
        /*08fc*/ 	.word	0x00009290
        /*0900*/ 	.word	0x00000000
        /*0904*/ 	.word	0x00000000
        /*0908*/ 	.short	0x010a
        /*090a*/ 	.byte	0xff
	.zero		1


	//   ....[128]....
        /*090c*/ 	.word	0x000092e0
        /*0910*/ 	.word	0x00000002
        /*0914*/ 	.word	0x00000130
        /*0918*/ 	.short	0x010a
        /*091a*/ 	.byte	0xff
	.zero		1


	//   ....[129]....
        /*091c*/ 	.word	0x00009340
        /*0920*/ 	.word	0x00000002
        /*0924*/ 	.word	0x000000e0
        /*0928*/ 	.short	0x010a
        /*092a*/ 	.byte	0xff
	.zero		1


	//   ....[130]....
        /*092c*/ 	.word	0x00009390
        /*0930*/ 	.word	0x00000002
        /*0934*/ 	.word	0x000000d0
        /*0938*/ 	.short	0x010a
        /*093a*/ 	.byte	0xff
	.zero		1


	//   ....[131]....
        /*093c*/ 	.word	0x000093f0
        /*0940*/ 	.word	0x00000000
        /*0944*/ 	.word	0x000000e0
        /*0948*/ 	.short	0x010a
        /*094a*/ 	.byte	0xff
	.zero		1


	//   ....[132]....
        /*094c*/ 	.word	0x00009440
        /*0950*/ 	.word	0x00000000
        /*0954*/ 	.word	0x000000d0
        /*0958*/ 	.short	0x010a
        /*095a*/ 	.byte	0xff
	.zero		1


	//   ....[133]....
        /*095c*/ 	.word	0x000094a0
        /*0960*/ 	.word	0x00000003
        /*0964*/ 	.word	0x00000110
        /*0968*/ 	.short	0x010a
        /*096a*/ 	.byte	0xff
	.zero		1


	//   ....[134]....
        /*096c*/ 	.word	0x00009500
        /*0970*/ 	.word	0x00000000
        /*0974*/ 	.word	0x00000000
        /*0978*/ 	.short	0x010a
        /*097a*/ 	.byte	0xff
	.zero		1


	//   ....[135]....
        /*097c*/ 	.word	0x00009560
        /*0980*/ 	.word	0x00000000
        /*0984*/ 	.word	0x00000000
        /*0988*/ 	.short	0x010a
        /*098a*/ 	.byte	0xff
	.zero		1


	//   ....[136]....
        /*098c*/ 	.word	0x000095c0
        /*0990*/ 	.word	0x00000000
        /*0994*/ 	.word	0x00000000
        /*0998*/ 	.short	0x010a
        /*099a*/ 	.byte	0xff
	.zero		1


	//   ....[137]....
        /*099c*/ 	.word	0x00009620
        /*09a0*/ 	.word	0x00000000
        /*09a4*/ 	.word	0x00000000
        /*09a8*/ 	.short	0x010a
        /*09aa*/ 	.byte	0xff
	.zero		1


	//   ....[138]....
        /*09ac*/ 	.word	0x00009680
        /*09b0*/ 	.word	0x00000000
        /*09b4*/ 	.word	0x00000000
        /*09b8*/ 	.short	0x010a
        /*09ba*/ 	.byte	0xff
	.zero		1


	//   ....[139]....
        /*09bc*/ 	.word	0x000096d0
        /*09c0*/ 	.word	0x00000008
        /*09c4*/ 	.word	0x000000d0
        /*09c8*/ 	.short	0x010a
        /*09ca*/ 	.byte	0xff
	.zero		1


	//   ....[140]....
        /*09cc*/ 	.word	0x00009730
        /*09d0*/ 	.word	0x00000000
        /*09d4*/ 	.word	0x000000c8
        /*09d8*/ 	.short	0x010a
        /*09da*/ 	.byte	0xff
	.zero		1


	//   ....[141]....
        /*09dc*/ 	.word	0x00009790
        /*09e0*/ 	.word	0x00000005
        /*09e4*/ 	.word	0x000000a0
        /*09e8*/ 	.short	0x010a
        /*09ea*/ 	.byte	0xff
	.zero		1


	//   ....[142]....
        /*09ec*/ 	.word	0x000097f0
        /*09f0*/ 	.word	0x00000005
        /*09f4*/ 	.word	0x000000a8
        /*09f8*/ 	.short	0x010a
        /*09fa*/ 	.byte	0xff
	.zero		1


	//   ....[143]....
        /*09fc*/ 	.word	0x00009850
        /*0a00*/ 	.word	0x00000005
        /*0a04*/ 	.word	0x000000b0
        /*0a08*/ 	.short	0x010a
        /*0a0a*/ 	.byte	0xff
	.zero		1


	//   ....[144]....
        /*0a0c*/ 	.word	0x000098b0
        /*0a10*/ 	.word	0x00000005
        /*0a14*/ 	.word	0x000000b8
        /*0a18*/ 	.short	0x010a
        /*0a1a*/ 	.byte	0xff
	.zero		1


	//   ....[145]....
        /*0a1c*/ 	.word	0x00009910
        /*0a20*/ 	.word	0x00000000
        /*0a24*/ 	.word	0x000000a0
        /*0a28*/ 	.short	0x010a
        /*0a2a*/ 	.byte	0xff
	.zero		1


	//   ....[146]....
        /*0a2c*/ 	.word	0x00009970
        /*0a30*/ 	.word	0x00000000
        /*0a34*/ 	.word	0x000000a8
        /*0a38*/ 	.short	0x010a
        /*0a3a*/ 	.byte	0xff
	.zero		1


	//   ....[147]....
        /*0a3c*/ 	.word	0x000099d0
        /*0a40*/ 	.word	0x00000000
        /*0a44*/ 	.word	0x000000b0
        /*0a48*/ 	.short	0x010a
        /*0a4a*/ 	.byte	0xff
	.zero		1


	//   ....[148]....
        /*0a4c*/ 	.word	0x00009a20
        /*0a50*/ 	.word	0x00000003
        /*0a54*/ 	.word	0x000000d0
        /*0a58*/ 	.short	0x010a
        /*0a5a*/ 	.byte	0xff
	.zero		1


	//   ....[149]....
        /*0a5c*/ 	.word	0x00009a80
        /*0a60*/ 	.word	0x00000000
        /*0a64*/ 	.word	0x00000080
        /*0a68*/ 	.short	0x010a
        /*0a6a*/ 	.byte	0xff
	.zero		1


	//   ....[150]....
        /*0a6c*/ 	.word	0x00009ad0
        /*0a70*/ 	.word	0x00000050
        /*0a74*/ 	.word	0x000000f0
        /*0a78*/ 	.short	0x010a
        /*0a7a*/ 	.byte	0xff
	.zero		1


	//   ....[151]....
        /*0a7c*/ 	.word	0x00009b20
        /*0a80*/ 	.word	0x00000003
        /*0a84*/ 	.word	0x00000080
        /*0a88*/ 	.short	0x010a
        /*0a8a*/ 	.byte	0xff
	.zero		1


	//   ....[152]....
        /*0a8c*/ 	.word	0x00009b70
        /*0a90*/ 	.word	0x00000059
        /*0a94*/ 	.word	0x00000080
        /*0a98*/ 	.short	0x010a
        /*0a9a*/ 	.byte	0xff
	.zero		1


	//   ....[153]....
        /*0a9c*/ 	.word	0x00009bc0
        /*0aa0*/ 	.word	0x0000005c
        /*0aa4*/ 	.word	0x00000080
        /*0aa8*/ 	.short	0x010a
        /*0aaa*/ 	.byte	0xff
	.zero		1


	//----- nvinfo : EIATTR_NUM_MBARRIERS
	.align		4
.L_47:
        /*0aac*/ 	.byte	0x03, 0x38
        /*0aae*/ 	.short	0x002a


	//----- nvinfo : EIATTR_EXIT_INSTR_OFFSETS
	.align		4
        /*0ab0*/ 	.byte	0x04, 0x1c
        /*0ab2*/ 	.short	(.L_49 - .L_48)


	//   ....[0]....
.L_48:
        /*0ab4*/ 	.word	0x00002d80


	//   ....[1]....
        /*0ab8*/ 	.word	0x00003290


	//   ....[2]....
        /*0abc*/ 	.word	0x000032f0


	//   ....[3]....
        /*0ac0*/ 	.word	0x00004270


	//   ....[4]....
        /*0ac4*/ 	.word	0x000054a0


	//   ....[5]....
        /*0ac8*/ 	.word	0x000054e0


	//   ....[6]....
        /*0acc*/ 	.word	0x00008da0


	//   ....[7]....
        /*0ad0*/ 	.word	0x00008e20


	//   ....[8]....
        /*0ad4*/ 	.word	0x00008e50


	//   ....[9]....
        /*0ad8*/ 	.word	0x00008ed0


	//----- nvinfo : EIATTR_MAX_THREADS
	.align		4
.L_49:
        /*0adc*/ 	.byte	0x04, 0x05
        /*0ade*/ 	.short	(.L_51 - .L_50)
.L_50:
        /*0ae0*/ 	.word	0x00000100
        /*0ae4*/ 	.word	0x00000001
        /*0ae8*/ 	.word	0x00000001


	//----- nvinfo : EIATTR_CRS_STACK_SIZE
	.align		4
.L_51:
        /*0aec*/ 	.byte	0x04, 0x1e
        /*0aee*/ 	.short	(.L_53 - .L_52)
.L_52:
        /*0af0*/ 	.word	0x00000000


	//----- nvinfo : EIATTR_CBANK_PARAM_SIZE
	.align		4
.L_53:
        /*0af4*/ 	.byte	0x03, 0x19
        /*0af6*/ 	.short	0x0800


	//----- nvinfo : EIATTR_PARAM_CBANK
	.align		4
        /*0af8*/ 	.byte	0x04, 0x0a
        /*0afa*/ 	.short	(.L_55 - .L_54)
	.align		4
.L_54:
        /*0afc*/ 	.word	index@(.nv.constant0._ZN7cutlass13device_kernelINS_4gemm6kernel13GemmUniversalIN4cute5tupleIJiiiiEEENS1_10collective13CollectiveMmaINS1_35MainloopSm100TmaUmmaWarpSpecializedILi8ELi2ELi4ENS5_IJNS4_1CILi8EEENSA_ILi1EEESC_EEEEENS5_IJNSA_ILi64EEENSA_ILi128EEENSA_ILi32EEEEEENS_10tfloat32_tENS5_IJlSC_lEEESJ_SK_NS4_8TiledMMAINS4_8MMA_AtomIJNS4_17SM100_MMA_TF32_SSISJ_SJ_fLi64ELi128ELNS4_4UMMA5MajorE0ELSP_0ELNSO_7ScaleInE0ELSQ_0EEEEEENS4_6LayoutINS5_IJSC_SC_SC_EEENS5_IJNSA_ILi0EEESV_SV_EEEEENS5_IJNS4_10UnderscoreESY_SY_EEEEENS4_13SM90_TMA_LOADENS4_14ComposedLayoutINS4_7SwizzleILi3ELi4ELi3EEENS4_18smem_ptr_flag_bitsILi32EEENST_INS5_IJSB_SH_EEENS5_IJSH_SC_EEEEEEEvNS4_8identityENS4_23SM90_TMA_LOAD_MULTICASTES1A_vS1B_EENS_8epilogue10collective18CollectiveEpilogueINS1E_23Sm100TmaWarpSpecializedILi4ELi2ELi16ELb1ELb0EEEJSI_NS5_IJNST_ISF_SC_EENST_ISH_SC_EEEEESJ_SK_SJ_SK_NS1E_6fusion15FusionCallbacksIS1I_NS1M_17LinearCombinationISJ_fSJ_fLNS_15FloatRoundStyleE2EEESI_S1L_JEEENS4_5SM1004TMEM4LOAD26SM100_TMEM_LOAD_16dp128b8xES11_S1A_NS4_17SM75_U32x4_LDSM_NENS4_14SM90_TMA_STOREES1A_NS4_17SM90_U32x4_STSM_NENS4_39AutoVectorizingCopyWithAssumedAlignmentILi128EEEEEEvvEEEEvNT_6ParamsE)
        /*0b00*/ 	.short	0x0380
        /*0b02*/ 	.short	0x0800


	//----- nvinfo : EIATTR_SW_WAR
	.align		4
.L_55:
        /*0b04*/ 	.byte	0x04, 0x36
        /*0b06*/ 	.short	(.L_57 - .L_56)
.L_56:
        /*0b08*/ 	.word	0x00000008
.L_57:


//--------------------- .nv.callgraph             --------------------------
	.section	.nv.callgraph,"",@"SHT_CUDA_CALLGRAPH"
	.align	4
	.sectionentsize	8
	.align		4
        /*0000*/ 	.word	0x00000000
	.align		4
        /*0004*/ 	.word	0xffffffff
	.align		4
        /*0008*/ 	.word	index@(_ZN7cutlass13device_kernelINS_4gemm6kernel13GemmUniversalIN4cute5tupleIJiiiiEEENS1_10collective13CollectiveMmaINS1_35MainloopSm100TmaUmmaWarpSpecializedILi8ELi2ELi4ENS5_IJNS4_1CILi8EEENSA_ILi1EEESC_EEEEENS5_IJNSA_ILi64EEENSA_ILi128EEENSA_ILi32EEEEEENS_10tfloat32_tENS5_IJlSC_lEEESJ_SK_NS4_8TiledMMAINS4_8MMA_AtomIJNS4_17SM100_MMA_TF32_SSISJ_SJ_fLi64ELi128ELNS4_4UMMA5MajorE0ELSP_0ELNSO_7ScaleInE0ELSQ_0EEEEEENS4_6LayoutINS5_IJSC_SC_SC_EEENS5_IJNSA_ILi0EEESV_SV_EEEEENS5_IJNS4_10UnderscoreESY_SY_EEEEENS4_13SM90_TMA_LOADENS4_14ComposedLayoutINS4_7SwizzleILi3ELi4ELi3EEENS4_18smem_ptr_flag_bitsILi32EEENST_INS5_IJSB_SH_EEENS5_IJSH_SC_EEEEEEEvNS4_8identityENS4_23SM90_TMA_LOAD_MULTICASTES1A_vS1B_EENS_8epilogue10collective18CollectiveEpilogueINS1E_23Sm100TmaWarpSpecializedILi4ELi2ELi16ELb1ELb0EEEJSI_NS5_IJNST_ISF_SC_EENST_ISH_SC_EEEEESJ_SK_SJ_SK_NS1E_6fusion15FusionCallbacksIS1I_NS1M_17LinearCombinationISJ_fSJ_fLNS_15FloatRoundStyleE2EEESI_S1L_JEEENS4_5SM1004TMEM4LOAD26SM100_TMEM_LOAD_16dp128b8xES11_S1A_NS4_17SM75_U32x4_LDSM_NENS4_14SM90_TMA_STOREES1A_NS4_17SM90_U32x4_STSM_NENS4_39AutoVectorizingCopyWithAssumedAlignmentILi128EEEEEEvvEEEEvNT_6ParamsE)
	.align		4
        /*000c*/ 	.word	index@(__assertfail)
	.align		4
        /*0010*/ 	.word	0x00000000
	.align		4
        /*0014*/ 	.word	0xfffffffe
	.align		4
        /*0018*/ 	.word	0x00000000
	.align		4
        /*001c*/ 	.word	0xfffffffd
	.align		4
        /*0020*/ 	.word	0x00000000
	.align		4
        /*0024*/ 	.word	0xfffffffc


//--------------------- .nv.constant4             --------------------------
	.section	.nv.constant4,"a",@progbits
	.align	8
	.align		8
.nv.constant4:
        /*0000*/ 	.dword	__assertfail
	.align		8
        /*0008*/ 	.dword	__unnamed_1
	.align		8
        /*0010*/ 	.dword	__unnamed_2
	.align		8
        /*0018*/ 	.dword	_ZN40_INTERNAL_d7984231_4_k_cu_e0aa1391_241814cuda3std3__45__cpo5beginE
	.align		8
        /*0020*/ 	.dword	_ZN40_INTERNAL_d7984231_4_k_cu_e0aa1391_241814cuda3std3__45__cpo3endE
	.align		8
        /*0028*/ 	.dword	_ZN40_INTERNAL_d7984231_4_k_cu_e0aa1391_241814cuda3std3__45__cpo6cbeginE
	.align		8
        /*0030*/ 	.dword	_ZN40_INTERNAL_d7984231_4_k_cu_e0aa1391_241814cuda3std3__45__cpo4cendE
	.align		8
        /*0038*/ 	.dword	_ZN40_INTERNAL_d7984231_4_k_cu_e0aa1391_241814cuda3std3__442_GLOBAL__N__d7984231_4_k_cu_e0aa1391_241816ignoreE
	.align		8
        /*0040*/ 	.dword	_ZN40_INTERNAL_d7984231_4_k_cu_e0aa1391_241814cuda3std3__419piecewise_constructE
	.align		8
        /*0048*/ 	.dword	_ZN40_INTERNAL_d7984231_4_k_cu_e0aa1391_241814cuda3std3__48in_placeE
	.align		8
        /*0050*/ 	.dword	_ZN40_INTERNAL_d7984231_4_k_cu_e0aa1391_241814cuda3std6ranges3__45__cpo4swapE
	.align		8
        /*0058*/ 	.dword	_ZN40_INTERNAL_d7984231_4_k_cu_e0aa1391_241814cuda3std6ranges3__45__cpo9iter_moveE
	.align		8
        /*0060*/ 	.dword	_ZN40_INTERNAL_d7984231_4_k_cu_e0aa1391_241814cute7productE
	.align		8
        /*0068*/ 	.dword	_ZN40_INTERNAL_d7984231_4_k_cu_e0aa1391_241814cute1_E
	.align		8
        /*0070*/ 	.dword	$str$25
	.align		8
        /*0078*/ 	.dword	$str$26
	.align		8
        /*0080*/ 	.dword	$str$27
	.align		8
        /*0088*/ 	.dword	$str$28


//--------------------- .text._ZN7cutlass13device_kernelINS_4gemm6kernel13GemmUniversalIN4cute5tupleIJiiiiEEENS1_10collective13CollectiveMmaINS1_35MainloopSm100TmaUmmaWarpSpecializedILi8ELi2ELi4ENS5_IJNS4_1CILi8EEENSA_ILi1EEESC_EEEEENS5_IJNSA_ILi64EEENSA_ILi128EEENSA_ILi32EEEEEENS_10tfloat32_tENS5_IJlSC_lEEESJ_SK_NS4_8TiledMMAINS4_8MMA_AtomIJNS4_17SM100_MMA_TF32_SSISJ_SJ_fLi64ELi128ELNS4_4UMMA5MajorE0ELSP_0ELNSO_7ScaleInE0ELSQ_0EEEEEENS4_6LayoutINS5_IJSC_SC_SC_EEENS5_IJNSA_ILi0EEESV_SV_EEEEENS5_IJNS4_10UnderscoreESY_SY_EEEEENS4_13SM90_TMA_LOADENS4_14ComposedLayoutINS4_7SwizzleILi3ELi4ELi3EEENS4_18smem_ptr_flag_bitsILi32EEENST_INS5_IJSB_SH_EEENS5_IJSH_SC_EEEEEEEvNS4_8identityENS4_23SM90_TMA_LOAD_MULTICASTES1A_vS1B_EENS_8epilogue10collective18CollectiveEpilogueINS1E_23Sm100TmaWarpSpecializedILi4ELi2ELi16ELb1ELb0EEEJSI_NS5_IJNST_ISF_SC_EENST_ISH_SC_EEEEESJ_SK_SJ_SK_NS1E_6fusion15FusionCallbacksIS1I_NS1M_17LinearCombinationISJ_fSJ_fLNS_15FloatRoundStyleE2EEESI_S1L_JEEENS4_5SM1004TMEM4LOAD26SM100_TMEM_LOAD_16dp128b8xES11_S1A_NS4_17SM75_U32x4_LDSM_NENS4_14SM90_TMA_STOREES1A_NS4_17SM90_U32x4_STSM_NENS4_39AutoVectorizingCopyWithAssumedAlignmentILi128EEEEEEvvEEEEvNT_6ParamsE --------------------------
	.section	.text._ZN7cutlass13device_kernelINS_4gemm6kernel13GemmUniversalIN4cute5tupleIJiiiiEEENS1_10collective13CollectiveMmaINS1_35MainloopSm100TmaUmmaWarpSpecializedILi8ELi2ELi4ENS5_IJNS4_1CILi8EEENSA_ILi1EEESC_EEEEENS5_IJNSA_ILi64EEENSA_ILi128EEENSA_ILi32EEEEEENS_10tfloat32_tENS5_IJlSC_lEEESJ_SK_NS4_8TiledMMAINS4_8MMA_AtomIJNS4_17SM100_MMA_TF32_SSISJ_SJ_fLi64ELi128ELNS4_4UMMA5MajorE0ELSP_0ELNSO_7ScaleInE0ELSQ_0EEEEEENS4_6LayoutINS5_IJSC_SC_SC_EEENS5_IJNSA_ILi0EEESV_SV_EEEEENS5_IJNS4_10UnderscoreESY_SY_EEEEENS4_13SM90_TMA_LOADENS4_14ComposedLayoutINS4_7SwizzleILi3ELi4ELi3EEENS4_18smem_ptr_flag_bitsILi32EEENST_INS5_IJSB_SH_EEENS5_IJSH_SC_EEEEEEEvNS4_8identityENS4_23SM90_TMA_LOAD_MULTICASTES1A_vS1B_EENS_8epilogue10collective18CollectiveEpilogueINS1E_23Sm100TmaWarpSpecializedILi4ELi2ELi16ELb1ELb0EEEJSI_NS5_IJNST_ISF_SC_EENST_ISH_SC_EEEEESJ_SK_SJ_SK_NS1E_6fusion15FusionCallbacksIS1I_NS1M_17LinearCombinationISJ_fSJ_fLNS_15FloatRoundStyleE2EEESI_S1L_JEEENS4_5SM1004TMEM4LOAD26SM100_TMEM_LOAD_16dp128b8xES11_S1A_NS4_17SM75_U32x4_LDSM_NENS4_14SM90_TMA_STOREES1A_NS4_17SM90_U32x4_STSM_NENS4_39AutoVectorizingCopyWithAssumedAlignmentILi128EEEEEEvvEEEEvNT_6ParamsE,"ax",@progbits
	.align	128
.text._ZN7cutlass13device_kernelINS_4gemm6kernel13GemmUniversalIN4cute5tupleIJiiiiEEENS1_10collective13CollectiveMmaINS1_35MainloopSm100TmaUmmaWarpSpecializedILi8ELi2ELi4ENS5_IJNS4_1CILi8EEENSA_ILi1EEESC_EEEEENS5_IJNSA_ILi64EEENSA_ILi128EEENSA_ILi32EEEEEENS_10tfloat32_tENS5_IJlSC_lEEESJ_SK_NS4_8TiledMMAINS4_8MMA_AtomIJNS4_17SM100_MMA_TF32_SSISJ_SJ_fLi64ELi128ELNS4_4UMMA5MajorE0ELSP_0ELNSO_7ScaleInE0ELSQ_0EEEEEENS4_6LayoutINS5_IJSC_SC_SC_EEENS5_IJNSA_ILi0EEESV_SV_EEEEENS5_IJNS4_10UnderscoreESY_SY_EEEEENS4_13SM90_TMA_LOADENS4_14ComposedLayoutINS4_7SwizzleILi3ELi4ELi3EEENS4_18smem_ptr_flag_bitsILi32EEENST_INS5_IJSB_SH_EEENS5_IJSH_SC_EEEEEEEvNS4_8identityENS4_23SM90_TMA_LOAD_MULTICASTES1A_vS1B_EENS_8epilogue10collective18CollectiveEpilogueINS1E_23Sm100TmaWarpSpecializedILi4ELi2ELi16ELb1ELb0EEEJSI_NS5_IJNST_ISF_SC_EENST_ISH_SC_EEEEESJ_SK_SJ_SK_NS1E_6fusion15FusionCallbacksIS1I_NS1M_17LinearCombinationISJ_fSJ_fLNS_15FloatRoundStyleE2EEESI_S1L_JEEENS4_5SM1004TMEM4LOAD26SM100_TMEM_LOAD_16dp128b8xES11_S1A_NS4_17SM75_U32x4_LDSM_NENS4_14SM90_TMA_STOREES1A_NS4_17SM90_U32x4_STSM_NENS4_39AutoVectorizingCopyWithAssumedAlignmentILi128EEEEEEvvEEEEvNT_6ParamsE:
        .type           _ZN7cutlass13device_kernelINS_4gemm6kernel13GemmUniversalIN4cute5tupleIJiiiiEEENS1_10collective13CollectiveMmaINS1_35MainloopSm100TmaUmmaWarpSpecializedILi8ELi2ELi4ENS5_IJNS4_1CILi8EEENSA_ILi1EEESC_EEEEENS5_IJNSA_ILi64EEENSA_ILi128EEENSA_ILi32EEEEEENS_10tfloat32_tENS5_IJlSC_lEEESJ_SK_NS4_8TiledMMAINS4_8MMA_AtomIJNS4_17SM100_MMA_TF32_SSISJ_SJ_fLi64ELi128ELNS4_4UMMA5MajorE0ELSP_0ELNSO_7ScaleInE0ELSQ_0EEEEEENS4_6LayoutINS5_IJSC_SC_SC_EEENS5_IJNSA_ILi0EEESV_SV_EEEEENS5_IJNS4_10UnderscoreESY_SY_EEEEENS4_13SM90_TMA_LOADENS4_14ComposedLayoutINS4_7SwizzleILi3ELi4ELi3EEENS4_18smem_ptr_flag_bitsILi32EEENST_INS5_IJSB_SH_EEENS5_IJSH_SC_EEEEEEEvNS4_8identityENS4_23SM90_TMA_LOAD_MULTICASTES1A_vS1B_EENS_8epilogue10collective18CollectiveEpilogueINS1E_23Sm100TmaWarpSpecializedILi4ELi2ELi16ELb1ELb0EEEJSI_NS5_IJNST_ISF_SC_EENST_ISH_SC_EEEEESJ_SK_SJ_SK_NS1E_6fusion15FusionCallbacksIS1I_NS1M_17LinearCombinationISJ_fSJ_fLNS_15FloatRoundStyleE2EEESI_S1L_JEEENS4_5SM1004TMEM4LOAD26SM100_TMEM_LOAD_16dp128b8xES11_S1A_NS4_17SM75_U32x4_LDSM_NENS4_14SM90_TMA_STOREES1A_NS4_17SM90_U32x4_STSM_NENS4_39AutoVectorizingCopyWithAssumedAlignmentILi128EEEEEEvvEEEEvNT_6ParamsE,@function
        .size           _ZN7cutlass13device_kernelINS_4gemm6kernel13GemmUniversalIN4cute5tupleIJiiiiEEENS1_10collective13CollectiveMmaINS1_35MainloopSm100TmaUmmaWarpSpecializedILi8ELi2ELi4ENS5_IJNS4_1CILi8EEENSA_ILi1EEESC_EEEEENS5_IJNSA_ILi64EEENSA_ILi128EEENSA_ILi32EEEEEENS_10tfloat32_tENS5_IJlSC_lEEESJ_SK_NS4_8TiledMMAINS4_8MMA_AtomIJNS4_17SM100_MMA_TF32_SSISJ_SJ_fLi64ELi128ELNS4_4UMMA5MajorE0ELSP_0ELNSO_7ScaleInE0ELSQ_0EEEEEENS4_6LayoutINS5_IJSC_SC_SC_EEENS5_IJNSA_ILi0EEESV_SV_EEEEENS5_IJNS4_10UnderscoreESY_SY_EEEEENS4_13SM90_TMA_LOADENS4_14ComposedLayoutINS4_7SwizzleILi3ELi4ELi3EEENS4_18smem_ptr_flag_bitsILi32EEENST_INS5_IJSB_SH_EEENS5_IJSH_SC_EEEEEEEvNS4_8identityENS4_23SM90_TMA_LOAD_MULTICASTES1A_vS1B_EENS_8epilogue10collective18CollectiveEpilogueINS1E_23Sm100TmaWarpSpecializedILi4ELi2ELi16ELb1ELb0EEEJSI_NS5_IJNST_ISF_SC_EENST_ISH_SC_EEEEESJ_SK_SJ_SK_NS1E_6fusion15FusionCallbacksIS1I_NS1M_17LinearCombinationISJ_fSJ_fLNS_15FloatRoundStyleE2EEESI_S1L_JEEENS4_5SM1004TMEM4LOAD26SM100_TMEM_LOAD_16dp128b8xES11_S1A_NS4_17SM75_U32x4_LDSM_NENS4_14SM90_TMA_STOREES1A_NS4_17SM90_U32x4_STSM_NENS4_39AutoVectorizingCopyWithAssumedAlignmentILi128EEEEEEvvEEEEvNT_6ParamsE,(.L_x_196 - _ZN7cutlass13device_kernelINS_4gemm6kernel13GemmUniversalIN4cute5tupleIJiiiiEEENS1_10collective13CollectiveMmaINS1_35MainloopSm100TmaUmmaWarpSpecializedILi8ELi2ELi4ENS5_IJNS4_1CILi8EEENSA_ILi1EEESC_EEEEENS5_IJNSA_ILi64EEENSA_ILi128EEENSA_ILi32EEEEEENS_10tfloat32_tENS5_IJlSC_lEEESJ_SK_NS4_8TiledMMAINS4_8MMA_AtomIJNS4_17SM100_MMA_TF32_SSISJ_SJ_fLi64ELi128ELNS4_4UMMA5MajorE0ELSP_0ELNSO_7ScaleInE0ELSQ_0EEEEEENS4_6LayoutINS5_IJSC_SC_SC_EEENS5_IJNSA_ILi0EEESV_SV_EEEEENS5_IJNS4_10UnderscoreESY_SY_EEEEENS4_13SM90_TMA_LOADENS4_14ComposedLayoutINS4_7SwizzleILi3ELi4ELi3EEENS4_18smem_ptr_flag_bitsILi32EEENST_INS5_IJSB_SH_EEENS5_IJSH_SC_EEEEEEEvNS4_8identityENS4_23SM90_TMA_LOAD_MULTICASTES1A_vS1B_EENS_8epilogue10collective18CollectiveEpilogueINS1E_23Sm100TmaWarpSpecializedILi4ELi2ELi16ELb1ELb0EEEJSI_NS5_IJNST_ISF_SC_EENST_ISH_SC_EEEEESJ_SK_SJ_SK_NS1E_6fusion15FusionCallbacksIS1I_NS1M_17LinearCombinationISJ_fSJ_fLNS_15FloatRoundStyleE2EEESI_S1L_JEEENS4_5SM1004TMEM4LOAD26SM100_TMEM_LOAD_16dp128b8xES11_S1A_NS4_17SM75_U32x4_LDSM_NENS4_14SM90_TMA_STOREES1A_NS4_17SM90_U32x4_STSM_NENS4_39AutoVectorizingCopyWithAssumedAlignmentILi128EEEEEEvvEEEEvNT_6ParamsE)
        .other          _ZN7cutlass13device_kernelINS_4gemm6kernel13GemmUniversalIN4cute5tupleIJiiiiEEENS1_10collective13CollectiveMmaINS1_35MainloopSm100TmaUmmaWarpSpecializedILi8ELi2ELi4ENS5_IJNS4_1CILi8EEENSA_ILi1EEESC_EEEEENS5_IJNSA_ILi64EEENSA_ILi128EEENSA_ILi32EEEEEENS_10tfloat32_tENS5_IJlSC_lEEESJ_SK_NS4_8TiledMMAINS4_8MMA_AtomIJNS4_17SM100_MMA_TF32_SSISJ_SJ_fLi64ELi128ELNS4_4UMMA5MajorE0ELSP_0ELNSO_7ScaleInE0ELSQ_0EEEEEENS4_6LayoutINS5_IJSC_SC_SC_EEENS5_IJNSA_ILi0EEESV_SV_EEEEENS5_IJNS4_10UnderscoreESY_SY_EEEEENS4_13SM90_TMA_LOADENS4_14ComposedLayoutINS4_7SwizzleILi3ELi4ELi3EEENS4_18smem_ptr_flag_bitsILi32EEENST_INS5_IJSB_SH_EEENS5_IJSH_SC_EEEEEEEvNS4_8identityENS4_23SM90_TMA_LOAD_MULTICASTES1A_vS1B_EENS_8epilogue10collective18CollectiveEpilogueINS1E_23Sm100TmaWarpSpecializedILi4ELi2ELi16ELb1ELb0EEEJSI_NS5_IJNST_ISF_SC_EENST_ISH_SC_EEEEESJ_SK_SJ_SK_NS1E_6fusion15FusionCallbacksIS1I_NS1M_17LinearCombinationISJ_fSJ_fLNS_15FloatRoundStyleE2EEESI_S1L_JEEENS4_5SM1004TMEM4LOAD26SM100_TMEM_LOAD_16dp128b8xES11_S1A_NS4_17SM75_U32x4_LDSM_NENS4_14SM90_TMA_STOREES1A_NS4_17SM90_U32x4_STSM_NENS4_39AutoVectorizingCopyWithAssumedAlignmentILi128EEEEEEvvEEEEvNT_6ParamsE,@"STO_CUDA_ENTRY STV_DEFAULT"
_ZN7cutlass13device_kernelINS_4gemm6kernel13GemmUniversalIN4cute5tupleIJiiiiEEENS1_10collective13CollectiveMmaINS1_35MainloopSm100TmaUmmaWarpSpecializedILi8ELi2ELi4ENS5_IJNS4_1CILi8EEENSA_ILi1EEESC_EEEEENS5_IJNSA_ILi64EEENSA_ILi128EEENSA_ILi32EEEEEENS_10tfloat32_tENS5_IJlSC_lEEESJ_SK_NS4_8TiledMMAINS4_8MMA_AtomIJNS4_17SM100_MMA_TF32_SSISJ_SJ_fLi64ELi128ELNS4_4UMMA5MajorE0ELSP_0ELNSO_7ScaleInE0ELSQ_0EEEEEENS4_6LayoutINS5_IJSC_SC_SC_EEENS5_IJNSA_ILi0EEESV_SV_EEEEENS5_IJNS4_10UnderscoreESY_SY_EEEEENS4_13SM90_TMA_LOADENS4_14ComposedLayoutINS4_7SwizzleILi3ELi4ELi3EEENS4_18smem_ptr_flag_bitsILi32EEENST_INS5_IJSB_SH_EEENS5_IJSH_SC_EEEEEEEvNS4_8identityENS4_23SM90_TMA_LOAD_MULTICASTES1A_vS1B_EENS_8epilogue10collective18CollectiveEpilogueINS1E_23Sm100TmaWarpSpecializedILi4ELi2ELi16ELb1ELb0EEEJSI_NS5_IJNST_ISF_SC_EENST_ISH_SC_EEEEESJ_SK_SJ_SK_NS1E_6fusion15FusionCallbacksIS1I_NS1M_17LinearCombinationISJ_fSJ_fLNS_15FloatRoundStyleE2EEESI_S1L_JEEENS4_5SM1004TMEM4LOAD26SM100_TMEM_LOAD_16dp128b8xES11_S1A_NS4_17SM75_U32x4_LDSM_NENS4_14SM90_TMA_STOREES1A_NS4_17SM90_U32x4_STSM_NENS4_39AutoVectorizingCopyWithAssumedAlignmentILi128EEEEEEvvEEEEvNT_6ParamsE:
[----:B------:R-:W1:Y:S01]  /*0000*/  LDC R1, c[0x0][0x37c] ;  /* 0x0000df00ff017b82 */ /* 0x000e620000000800 */
[----:B------:R-:W2:Y:S01]  /*0010*/  S2R R76, SR_TID.X ;  /* 0x00000000004c7919 */ /* 0x000ea20000002100 */
[----:B------:R-:W3:Y:S01]  /*0020*/  LDCU.64 UR8, c[0x0][0x890] ;  /* 0x00011200ff0877ac */ /* 0x000ee20008000a00 */
[----:B------:R-:W-:Y:S02]  /*0030*/  PRMT R63, RZ, 0x7610, R63 ;  /* 0x00007610ff3f7816 */ /* 0x000fe4000000003f */
[----:B------:R-:W-:Y:S01]  /*0040*/  ELECT P3, URZ, PT ;  /* 0x0000000000ff782f */ /* 0x000fe20003860000 */
[----:B---3--:R-:W-:-:S04]  /*0050*/  UISETP.NE.U32.AND UP0, UPT, UR8, URZ, UPT ;  /* 0x000000ff0800728c */ /* 0x008fc8000bf05070 */
[----:B------:R-:W-:Y:S01]  /*0060*/  UISETP.NE.AND.EX UP0, UPT, UR9, URZ, UPT, UP0 ;  /* 0x000000ff0900728c */ /* 0x000fe2000bf05300 */
[----:B--2---:R-:W-:-:S05]  /*0070*/  SHF.R.U32.HI R64, RZ, 0x5, R76 ;  /* 0x00000005ff407819 */ /* 0x004fca000001164c */
[----:B------:R-:W2:Y:S02]  /*0080*/  SHFL.IDX PT, R0, R64, RZ, 0x1f ;  /* 0x00001fff40007589 */ /* 0x000ea400000e0000 */
[----:B--2---:R-:W-:Y:S01]  /*0090*/  R2UR UR18, R0 ;  /* 0x00000000001272ca */ /* 0x004fe200000e0000 */
[----:B-1----:R-:W-:-:S14]  /*00a0*/  BRA.U UP0, `(.L_x_0) ;  /* 0x0000000100307547 */ /* 0x002fdc000b800000 */
[----:B------:R-:W1:Y:S02]  /*00b0*/  LDCU.64 UR4, c[0x0][0x888] ;  /* 0x00011100ff0477ac */ /* 0x000e640008000a00 */
[----:B-1----:R-:W-:-:S04]  /*00c0*/  UISETP.NE.U32.AND UP0, UPT, UR4, URZ, UPT ;  /* 0x000000ff0400728c */ /* 0x002fc8000bf05070 */
[----:B------:R-:W-:-:S09]  /*00d0*/  UISETP.NE.AND.EX UP0, UPT, UR5, URZ, UPT, UP0 ;  /* 0x000000ff0500728c */ /* 0x000fd2000bf05300 */
[----:B------:R-:W-:Y:S05]  /*00e0*/  BRA.U !UP0, `(.L_x_1) ;  /* 0x0000000108147547 */ /* 0x000fea000b800000 */
[----:B------:R-:W1:Y:S01]  /*00f0*/  LDC.64 R2, c[0x0][0x888] ;  /* 0x00022200ff027b82 */ /* 0x000e620000000a00 */
[----:B------:R-:W1:Y:S02]  /*0100*/  LDCU.64 UR4, c[0x0][0x358] ;  /* 0x00006b00ff0477ac */ /* 0x000e640008000a00 */
[----:B-1----:R1:W5:Y:S01]  /*0110*/  LDG.E R27, desc[UR4][R2.64] ;  /* 0x00000004021b7981 */ /* 0x002362000c1e1900 */
[----:B------:R-:W-:Y:S01]  /*0120*/  HFMA2 R63, -RZ, RZ, 0, 5.9604644775390625e-08 ;  /* 0x00000001ff3f7431 */ /* 0x000fe200000001ff */
[----:B------:R-:W-:Y:S05]  /*0130*/  BRA `(.L_x_0) ;  /* 0x00000000000c7947 */ /* 0x000fea0003800000 */
.L_x_1:
[----:B------:R-:W1:Y:S01]  /*0140*/  LDCU UR4, c[0x0][0x880] ;  /* 0x00011000ff0477ac */ /* 0x000e620008000800 */
[----:B------:R-:W-:Y:S01]  /*0150*/  HFMA2 R63, -RZ, RZ, 0, 5.9604644775390625e-08 ;  /* 0x00000001ff3f7431 */ /* 0x000fe200000001ff */
[----:B-1----:R-:W-:-:S07]  /*0160*/  MOV R27, UR4 ;  /* 0x00000004001b7c02 */ /* 0x002fce0008000f00 */
.L_x_0:
[----:B------:R-:W2:Y:S02]  /*0170*/  LDCU.64 UR4, c[0x0][0x8b0] ;  /* 0x00011600ff0477ac */ /* 0x000ea40008000a00 */
[----:B--2---:R-:W-:-:S04]  /*0180*/  UISETP.NE.U32.AND UP0, UPT, UR4, URZ, UPT ;  /* 0x000000ff0400728c */ /* 0x004fc8000bf05070 */
[----:B------:R-:W-:-:S09]  /*0190*/  UISETP.NE.AND.EX UP0, UPT, UR5, URZ, UPT, UP0 ;  /* 0x000000ff0500728c */ /* 0x000fd2000bf05300 */
[----:B------:R-:W-:Y:S05]  /*01a0*/  BRA.U UP0, `(.L_x_2) ;  /* 0x0000000100287547 */ /* 0x000fea000b800000 */
[----:B------:R-:W2:Y:S02]  /*01b0*/  LDCU.64 UR4, c[0x0][0x8a8] ;  /* 0x00011500ff0477ac */ /* 0x000ea40008000a00 */
[----:B--2---:R-:W-:-:S04]  /*01c0*/  UISETP.NE.U32.AND UP0, UPT, UR4, URZ, UPT ;  /* 0x000000ff0400728c */ /* 0x004fc8000bf05070 */
[----:B------:R-:W-:-:S09]  /*01d0*/  UISETP.NE.AND.EX UP0, UPT, UR5, URZ, UPT, UP0 ;  /* 0x000000ff0500728c */ /* 0x000fd2000bf05300 */
[----:B------:R-:W-:Y:S05]  /*01e0*/  BRA.U !UP0, `(.L_x_3) ;  /* 0x0000000108107547 */ /* 0x000fea000b800000 */
[----:B------:R-:W2:Y:S01]  /*01f0*/  LDC.64 R24, c[0x0][0x8a8] ;  /* 0x00022a00ff187b82 */ /* 0x000ea20000000a00 */
[----:B------:R-:W2:Y:S02]  /*0200*/  LDCU.64 UR4, c[0x0][0x358] ;  /* 0x00006b00ff0477ac */ /* 0x000ea40008000a00 */
[----:B--2---:R2:W5:Y:S01]  /*0210*/  LDG.E R24, desc[UR4][R24.64] ;  /* 0x0000000418187981 */ /* 0x004562000c1e1900 */
[----:B------:R-:W-:Y:S05]  /*0220*/  BRA `(.L_x_2) ;  /* 0x0000000000087947 */ /* 0x000fea0003800000 */
.L_x_3:
[----:B------:R-:W2:Y:S02]  /*0230*/  LDCU UR4, c[0x0][0x8a0] ;  /* 0x00011400ff0477ac */ /* 0x000ea40008000800 */
[----:B--2---:R-:W-:Y:S02]  /*0240*/  MOV R24, UR4 ;  /* 0x0000000400187c02 */ /* 0x004fe40008000f00 */
.L_x_2:
[----:B------:R-:W-:Y:S01]  /*0250*/  IMAD.U32 R0, RZ, RZ, UR18 ;  /* 0x00000012ff007e24 */ /* 0x000fe2000f8e00ff */
[----:B------:R-:W-:Y:S04]  /*0260*/  BSSY.RECONVERGENT B0, `(.L_x_4) ;  /* 0x000000c000007945 */ /* 0x000fe80003800200 */
[C---:B------:R-:W-:Y:S02]  /*0270*/  ISETP.NE.OR P1, PT, R0.reuse, 0x1, !P3 ;  /* 0x000000010000780c */ /* 0x040fe40005f25670 */
[----:B------:R-:W-:-:S11]  /*0280*/  ISETP.NE.OR P0, PT, R0, 0x3, !P3 ;  /* 0x000000030000780c */ /* 0x000fd60005f05670 */
[----:B------:R-:W-:Y:S05]  /*0290*/  @P1 BRA `(.L_x_5) ;  /* 0x0000000000201947 */ /* 0x000fea0003800000 */
[----:B------:R-:W3:Y:S02]  /*02a0*/  LDCU.64 UR4, c[0x0][0x348] ;  /* 0x00006900ff0477ac */ /* 0x000ee40008000a00 */
[----:B---3--:R-:W-:Y:S02]  /*02b0*/  UIADD3 UR6, UP1, UPT, UR4, 0x80, URZ ;  /* 0x0000008004067890 */ /* 0x008fe4000ff3e0ff */
[----:B------:R-:W-:Y:S02]  /*02c0*/  UIADD3 UR4, UP0, UPT, UR4, 0x180, URZ ;  /* 0x0000018004047890 */ /* 0x000fe4000ff1e0ff */
[----:B------:R-:W-:Y:S02]  /*02d0*/  UIADD3.X UR7, UPT, UPT, URZ, UR5, URZ, UP1, !UPT ;  /* 0x00000005ff077290 */ /* 0x000fe40008ffe4ff */
[----:B------:R-:W-:-:S07]  /*02e0*/  UIADD3.X UR5, UPT, UPT, URZ, UR5, URZ, UP0, !UPT ;  /* 0x00000005ff057290 */ /* 0x000fce00087fe4ff */
[----:B------:R3:W-:Y:S02]  /*02f0*/  UTMACCTL.PF [UR6] ;  /* 0x00000000060079b9 */ /* 0x0007e40008040000 */
[----:B------:R3:W-:Y:S02]  /*0300*/  UTMACCTL.PF [UR4] ;  /* 0x00000000040079b9 */ /* 0x0007e40008040000 */
[----:B---3--:R-:W-:Y:S01]  /*0310*/  NOP ;  /* 0x0000000000007918 */ /* 0x008fe20000000000 */
.L_x_5:
[----:B------:R-:W-:Y:S05]  /*0320*/  BSYNC.RECONVERGENT B0 ;  /* 0x0000000000007941 */ /* 0x000fea0003800200 */
.L_x_4:
[----:B------:R-:W-:Y:S04]  /*0330*/  BSSY.RECONVERGENT B0, `(.L_x_6) ;  /* 0x000000a000007945 */ /* 0x000fe80003800200 */
        /* <DEDUP_REMOVED lines=9> */
.L_x_7:
[----:B------:R-:W-:Y:S05]  /*03d0*/  BSYNC.RECONVERGENT B0 ;  /* 0x0000000000007941 */ /* 0x000fea0003800200 */
.L_x_6:
[----:B------:R-:W3:Y:S01]  /*03e0*/  LDCU.64 UR4, c[0x0][0x888] ;  /* 0x00011100ff0477ac */ /* 0x000ee20008000a00 */
[----:B------:R-:W-:Y:S02]  /*03f0*/  UISETP.EQ.U32.AND UP2, UPT, UR8, URZ, UPT ;  /* 0x000000ff0800728c */ /* 0x000fe4000bf42070 */
[----:B------:R-:W-:Y:S02]  /*0400*/  UPLOP3.LUT UP3, UPT, UPT, UPT, UPT, 0x80, 0x8 ;  /* 0x000000000008789c */ /* 0x000fe40003f6f070 */
[----:B---3--:R-:W-:-:S04]  /*0410*/  UISETP.NE.U32.AND UP0, UPT, UR4, URZ, UPT ;  /* 0x000000ff0400728c */ /* 0x008fc8000bf05070 */
[----:B------:R-:W-:-:S04]  /*0420*/  UISETP.NE.AND.EX UP1, UPT, UR5, URZ, UPT, UP0 ;  /* 0x000000ff0500728c */ /* 0x000fc8000bf25300 */
[----:B------:R-:W-:-:S04]  /*0430*/  UISETP.EQ.OR.EX UP4, UPT, UR9, URZ, !UP1, UP2 ;  /* 0x000000ff0900728c */ /* 0x000fc8000cf82720 */
[----:B------:R-:W-:-:S06]  /*0440*/  UP2UR UR4, UPR, URZ, 0x10 ;  /* 0x00000010ff047883 */ /* 0x000fcc0008000000 */
[----:B------:R-:W-:Y:S01]  /*0450*/  MOV R67, UR4 ;  /* 0x0000000400437c02 */ /* 0x000fe20008000f00 */
[----:B------:R-:W-:Y:S06]  /*0460*/  BRA.U !UP4, `(.L_x_8) ;  /* 0x000000010c207547 */ /* 0x000fec000b800000 */
[----:B------:R-:W-:Y:S01]  /*0470*/  UISETP.NE.U32.AND UP2, UPT, UR8, URZ, UPT ;  /* 0x000000ff0800728c */ /* 0x000fe2000bf45070 */
[----:B-----5:R-:W-:Y:S01]  /*0480*/  FSETP.NEU.AND P0, PT, R27, RZ, PT ;  /* 0x000000ff1b00720b */ /* 0x020fe20003f0d000 */
[----:B------:R-:W-:Y:S02]  /*0490*/  USEL UR4, URZ, 0xffffffff, UP1 ;  /* 0xffffffffff047887 */ /* 0x000fe40008800000 */
[----:B------:R-:W-:-:S10]  /*04a0*/  UISETP.NE.AND.EX UP2, UPT, UR9, URZ, UPT, UP2 ;  /* 0x000000ff0900728c */ /* 0x000fd4000bf45320 */
[----:B------:R-:W-:Y:S01]  /*04b0*/  VOTEU.ANY UP0, P0 ;  /* 0x0000000000ff7886 */ /* 0x000fe20000000100 */
[----:B------:R-:W-:-:S04]  /*04c0*/  @!UP2 USEL UR4, URZ, 0xffffffff, UP0 ;  /* 0xffffffffff04a887 */ /* 0x000fc80008000000 */
[----:B------:R-:W-:-:S04]  /*04d0*/  ULOP3.LUT UR4, UR4, 0x1, URZ, 0xc0, !UPT ;  /* 0x0000000104047892 */ /* 0x000fc8000f8ec0ff */
[----:B------:R-:W-:-:S11]  /*04e0*/  UISETP.NE.U32.AND UP3, UPT, UR4, 0x1, UPT ;  /* 0x000000010400788c */ /* 0x000fd6000bf65070 */
.L_x_8:
[----:B-1----:R-:W1:Y:S02]  /*04f0*/  SHFL.IDX PT, R2, R64, RZ, 0x1f ;  /* 0x00001fff40027589 */ /* 0x002e6400000e0000 */
[----:B-1----:R-:W-:-:S13]  /*0500*/  ISETP.NE.AND P0, PT, R2, RZ, PT ;  /* 0x000000ff0200720c */ /* 0x002fda0003f05270 */
[----:B------:R-:W-:Y:S05]  /*0510*/  @P0 BRA `(.L_x_9) ;  /* 0x0000000000840947 */ /* 0x000fea0003800000 */
[----:B------:R-:W-:Y:S01]  /*0520*/  ELECT P0, URZ, PT ;  /* 0x0000000000ff782f */ /* 0x000fe20003800000 */
[----:B------:R-:W-:-:S12]  /*0530*/  BSSY.RECONVERGENT B0, `(.L_x_9) ;  /* 0x000001f000007945 */ /* 0x000fd80003800200 */
[----:B------:R-:W-:Y:S05]  /*0540*/  @!P0 BRA `(.L_x_10) ;  /* 0x0000000000748947 */ /* 0x000fea0003800000 */
[----:B------:R-:W1:Y:S01]  /*0550*/  S2UR UR4, SR_CgaCtaId ;  /* 0x00000000000479c3 */ /* 0x000e620000008800 */
[----:B------:R-:W-:Y:S01]  /*0560*/  UMOV UR5, 0x400 ;  /* 0x0000040000057882 */ /* 0x000fe20000000000 */
[----:B------:R-:W-:Y:S01]  /*0570*/  UMOV UR8, 0x1 ;  /* 0x0000000100087882 */ /* 0x000fe20000000000 */
[----:B------:R-:W-:Y:S01]  /*0580*/  UMOV UR6, 0x8 ;  /* 0x0000000800067882 */ /* 0x000fe20000000000 */
[----:B------:R-:W-:-:S04]  /*0590*/  UIADD3 UR8, UPT, UPT, -UR8, 0x100000, URZ ;  /* 0x0010000008087890 */ /* 0x000fc8000fffe1ff */
[----:B------:R-:W-:Y:S02]  /*05a0*/  USHF.L.U32 UR9, UR8, 0xb, URZ ;  /* 0x0000000b08097899 */ /* 0x000fe400080006ff */
[----:B------:R-:W-:Y:S02]  /*05b0*/  USHF.L.U32 UR8, UR8, 0x1, URZ ;  /* 0x0000000108087899 */ /* 0x000fe400080006ff */
[----:B------:R-:W-:-:S04]  /*05c0*/  UIADD3 UR6, UPT, UPT, -UR6, 0x100000, URZ ;  /* 0x0010000006067890 */ /* 0x000fc8000fffe1ff */
[----:B------:R-:W-:Y:S02]  /*05d0*/  USHF.L.U32 UR7, UR6, 0xb, URZ ;  /* 0x0000000b06077899 */ /* 0x000fe400080006ff */
[----:B------:R-:W-:Y:S02]  /*05e0*/  USHF.L.U32 UR6, UR6, 0x1, URZ ;  /* 0x0000000106067899 */ /* 0x000fe400080006ff */
[----:B-1----:R-:W-:Y:S01]  /*05f0*/  ULEA UR4, UR4, UR5, 0x18 ;  /* 0x0000000504047291 */ /* 0x002fe2000f8ec0ff */
[----:B------:R-:W1:Y:S11]  /*0600*/  FENCE.VIEW.ASYNC.S ;  /* 0x00000000000073c6 */ /* 0x000e760000000000 */
[----:B-1----:R1:W3:Y:S01]  /*0610*/  SYNCS.EXCH.64 URZ, [UR4], UR8 ;  /* 0x0000000804ff75b2 */ /* 0x0022e20008000100 */
[----:B------:R1:W4:Y:S01]  /*0620*/  SYNCS.EXCH.64 URZ, [UR4+0x40], UR6 ;  /* 0x0000400604ff75b2 */ /* 0x0003220008000100 */
[----:B------:R1:W1:Y:S01]  /*0630*/  SYNCS.EXCH.64 URZ, [UR4+0x8], UR8 ;  /* 0x0000080804ff75b2 */ /* 0x0002620008000100 */
        /* <DEDUP_REMOVED lines=13> */
[----:B------:R-:W-:Y:S01]  /*0710*/  NOP ;  /* 0x0000000000007918 */ /* 0x000fe20000000000 */
.L_x_10:
[----:B-1----:R-:W-:Y:S05]  /*0720*/  BSYNC.RECONVERGENT B0 ;  /* 0x0000000000007941 */ /* 0x002fea0003800200 */
.L_x_9:
[----:B------:R-:W1:Y:S01]  /*0730*/  SHFL.IDX PT, R2, R64, RZ, 0x1f ;  /* 0x00001fff40027589 */ /* 0x000e6200000e0000 */
[----:B------:R-:W-:Y:S01]  /*0740*/  NOP ;  /* 0x0000000000007918 */ /* 0x000fe20000000000 */
[----:B-1----:R-:W-:-:S13]  /*0750*/  ISETP.NE.AND P0, PT, R2, 0x1, PT ;  /* 0x000000010200780c */ /* 0x002fda0003f05270 */
[----:B------:R-:W-:Y:S05]  /*0760*/  @P0 BRA `(.L_x_11) ;  /* 0x0000000000580947 */ /* 0x000fea0003800000 */
        /* <DEDUP_REMOVED lines=9> */
[----:B------:R-:W-:Y:S01]  /*0800*/  USHF.L.U32 UR6, UR6, 0x1, URZ ;  /* 0x0000000106067899 */ /* 0x000fe200080006ff */
[----:B------:R-:W-:Y:S01]  /*0810*/  ELECT P0, URZ, PT ;  /* 0x0000000000ff782f */ /* 0x000fe20003800000 */
[----:B-1----:R-:W-:Y:S01]  /*0820*/  ULEA UR4, UR4, UR5, 0x18 ;  /* 0x0000000504047291 */ /* 0x002fe2000f8ec0ff */
[----:B------:R-:W1:Y:S11]  /*0830*/  FENCE.VIEW.ASYNC.S ;  /* 0x00000000000073c6 */ /* 0x000e760000000000 */
[----:B-1----:R1:W1:Y:S01]  /*0840*/  SYNCS.EXCH.64 URZ, [UR4+0x80], UR8 ;  /* 0x0000800804ff75b2 */ /* 0x0022620008000100 */
        /* <DEDUP_REMOVED lines=8> */
.L_x_11:
[----:B------:R-:W2:Y:S01]  /*08d0*/  SHFL.IDX PT, R2, R64, RZ, 0x1f ;  /* 0x00001fff40027589 */ /* 0x000ea200000e0000 */
[----:B------:R-:W-:Y:S01]  /*08e0*/  NOP ;  /* 0x0000000000007918 */ /* 0x000fe20000000000 */
[----:B--2---:R-:W-:-:S13]  /*08f0*/  ISETP.NE.AND P0, PT, R2, 0x3, PT ;  /* 0x000000030200780c */ /* 0x004fda0003f05270 */
[----:B------:R-:W-:Y:S05]  /*0900*/  @P0 BRA `(.L_x_12) ;  /* 0x0000000000300947 */ /* 0x000fea0003800000 */
[----:B-1----:R-:W1:Y:S01]  /*0910*/  S2UR UR4, SR_CgaCtaId ;  /* 0x00000000000479c3 */ /* 0x002e620000008800 */
[----:B------:R-:W-:Y:S01]  /*0920*/  UMOV UR6, 0x400 ;  /* 0x0000040000067882 */ /* 0x000fe20000000000 */
[----:B------:R-:W-:Y:S01]  /*0930*/  UMOV UR5, 0x20 ;  /* 0x0000002000057882 */ /* 0x000fe20000000000 */
[----:B------:R-:W-:Y:S01]  /*0940*/  ELECT P0, URZ, PT ;  /* 0x0000000000ff782f */ /* 0x000fe20003800000 */
[----:B-1----:R-:W-:Y:S02]  /*0950*/  ULEA UR6, UR4, UR6, 0x18 ;  /* 0x0000000604067291 */ /* 0x002fe4000f8ec0ff */
[----:B------:R-:W-:-:S04]  /*0960*/  UIADD3 UR4, UPT, UPT, -UR5, 0x100000, URZ ;  /* 0x0010000005047890 */ /* 0x000fc8000fffe1ff */
[----:B------:R-:W-:Y:S02]  /*0970*/  USHF.L.U32 UR5, UR4, 0xb, URZ ;  /* 0x0000000b04057899 */ /* 0x000fe400080006ff */
[----:B------:R-:W-:Y:S01]  /*0980*/  USHF.L.U32 UR4, UR4, 0x1, URZ ;  /* 0x0000000104047899 */ /* 0x000fe200080006ff */
[----:B------:R-:W1:Y:S11]  /*0990*/  FENCE.VIEW.ASYNC.S ;  /* 0x00000000000073c6 */ /* 0x000e760000000000 */
[----:B-1----:R2:W1:Y:S01]  /*09a0*/  SYNCS.EXCH.64 URZ, [UR6+0xc0], UR4 ;  /* 0x0000c00406ff75b2 */ /* 0x0024620008000100 */
[----:B------:R2:W1:Y:S02]  /*09b0*/  SYNCS.EXCH.64 URZ, [UR6+0xc8], UR4 ;  /* 0x0000c80406ff75b2 */ /* 0x0004640008000100 */
[----:B--2---:R-:W-:Y:S01]  /*09c0*/  NOP ;  /* 0x0000000000007918 */ /* 0x004fe20000000000 */
.L_x_12:
[----:B------:R-:W2:Y:S01]  /*09d0*/  SHFL.IDX PT, R2, R64, RZ, 0x1f ;  /* 0x00001fff40027589 */ /* 0x000ea200000e0000 */
[----:B------:R-:W-:Y:S01]  /*09e0*/  NOP ;  /* 0x0000000000007918 */ /* 0x000fe20000000000 */
[----:B--2---:R-:W-:-:S13]  /*09f0*/  ISETP.NE.AND P0, PT, R2, 0x4, PT ;  /* 0x000000040200780c */ /* 0x004fda0003f05270 */
[----:B------:R-:W-:Y:S05]  /*0a00*/  @P0 BRA `(.L_x_13) ;  /* 0x00000000004c0947 */ /* 0x000fea0003800000 */
[----:B-1----:R-:W1:Y:S01]  /*0a10*/  S2UR UR6, SR_CgaCtaId ;  /* 0x00000000000679c3 */ /* 0x002e620000008800 */
[----:B------:R-:W-:Y:S01]  /*0a20*/  UMOV UR4, 0x720 ;  /* 0x0000072000047882 */ /* 0x000fe20000000000 */
[----:B------:R-:W-:Y:S01]  /*0a30*/  UMOV UR5, 0x400 ;  /* 0x0000040000057882 */ /* 0x000fe20000000000 */
[----:B------:R-:W-:Y:S01]  /*0a40*/  USEL UR4, UR4, 0x620, UP3 ;  /* 0x0000062004047887 */ /* 0x000fe20009800000 */
[----:B------:R-:W-:Y:S01]  /*0a50*/  UMOV UR8, 0x1 ;  /* 0x0000000100087882 */ /* 0x000fe20000000000 */
[----:B------:R-:W-:Y:S01]  /*0a60*/  ELECT P0, URZ, PT ;  /* 0x0000000000ff782f */ /* 0x000fe20003800000 */
[----:B------:R-:W-:-:S04]  /*0a70*/  UIADD3 UR8, UPT, UPT, -UR8, 0x100000, URZ ;  /* 0x0010000008087890 */ /* 0x000fc8000fffe1ff */
[----:B------:R-:W-:Y:S02]  /*0a80*/  USHF.L.U32 UR9, UR8, 0xb, URZ ;  /* 0x0000000b08097899 */ /* 0x000fe400080006ff */
[----:B------:R-:W-:Y:S02]  /*0a90*/  USHF.L.U32 UR8, UR8, 0x1, URZ ;  /* 0x0000000108087899 */ /* 0x000fe400080006ff */
[----:B-1----:R-:W-:Y:S02]  /*0aa0*/  ULEA UR6, UR6, UR5, 0x18 ;  /* 0x0000000506067291 */ /* 0x002fe4000f8ec0ff */
[----:B------:R-:W-:-:S04]  /*0ab0*/  UIADD3 UR4, UPT, UPT, -UR4, 0x100000, URZ ;  /* 0x0010000004047890 */ /* 0x000fc8000fffe1ff */
[----:B------:R-:W-:Y:S02]  /*0ac0*/  USHF.L.U32 UR5, UR4, 0xb, URZ ;  /* 0x0000000b04057899 */ /* 0x000fe400080006ff */
[----:B------:R-:W-:Y:S01]  /*0ad0*/  USHF.L.U32 UR4, UR4, 0x1, URZ ;  /* 0x0000000104047899 */ /* 0x000fe200080006ff */
[----:B------:R-:W1:Y:S03]  /*0ae0*/  FENCE.VIEW.ASYNC.S ;  /* 0x00000000000073c6 */ /* 0x000e660000000000 */
[----:B-1----:R2:W1:Y:S08]  /*0af0*/  SYNCS.EXCH.64 URZ, [UR6+0xd0], UR8 ;  /* 0x0000d00806ff75b2 */ /* 0x0024700008000100 */
[----:B------:R2:W1:Y:S01]  /*0b00*/  SYNCS.EXCH.64 URZ, [UR6+0xe0], UR4 ;  /* 0x0000e00406ff75b2 */ /* 0x0004620008000100 */
[----:B------:R2:W1:Y:S01]  /*0b10*/  SYNCS.EXCH.64 URZ, [UR6+0xd8], UR8 ;  /* 0x0000d80806ff75b2 */ /* 0x0004620008000100 */
[----:B------:R2:W1:Y:S02]  /*0b20*/  SYNCS.EXCH.64 URZ, [UR6+0xe8], UR4 ;  /* 0x0000e80406ff75b2 */ /* 0x0004640008000100 */
[----:B--2---:R-:W-:Y:S01]  /*0b30*/  NOP ;  /* 0x0000000000007918 */ /* 0x004fe20000000000 */
.L_x_13:
[----:B------:R-:W2:Y:S01]  /*0b40*/  SHFL.IDX PT, R2, R64, RZ, 0x1f ;  /* 0x00001fff40027589 */ /* 0x000ea200000e0000 */
[----:B------:R-:W-:Y:S01]  /*0b50*/  NOP ;  /* 0x0000000000007918 */ /* 0x000fe20000000000 */
[----:B--2---:R-:W-:-:S13]  /*0b60*/  ISETP.NE.AND P0, PT, R2, 0x5, PT ;  /* 0x000000050200780c */ /* 0x004fda0003f05270 */
[----:B------:R-:W-:Y:S05]  /*0b70*/  @P0 BRA `(.L_x_14) ;  /* 0x0000000000580947 */ /* 0x000fea0003800000 */
[----:B-1----:R-:W1:Y:S01]  /*0b80*/  S2UR UR4, SR_CgaCtaId ;  /* 0x00000000000479c3 */ /* 0x002e620000008800 */
        /* <DEDUP_REMOVED lines=19> */
[----:B------:R2:W1:Y:S02]  /*0cc0*/  SYNCS.EXCH.64 URZ, [UR4+0x128], UR6 ;  /* 0x0001280604ff75b2 */ /* 0x0004640008000100 */
[----:B--2---:R-:W-:Y:S01]  /*0cd0*/  NOP ;  /* 0x0000000000007918 */ /* 0x004fe20000000000 */
.L_x_14:
[----:B------:R-:W2:Y:S01]  /*0ce0*/  SHFL.IDX PT, R2, R64, RZ, 0x1f ;  /* 0x00001fff40027589 */ /* 0x000ea200000e0000 */
[----:B------:R-:W-:Y:S01]  /*0cf0*/  NOP ;  /* 0x0000000000007918 */ /* 0x000fe20000000000 */
[----:B--2---:R-:W-:-:S13]  /*0d00*/  ISETP.NE.AND P0, PT, R2, 0x3, PT ;  /* 0x000000030200780c */ /* 0x004fda0003f05270 */
[----:B------:R-:W-:Y:S05]  /*0d10*/  @P0 BRA `(.L_x_15) ;  /* 0x0000000000380947 */ /* 0x000fea0003800000 */
[----:B------:R-:W2:Y:S01]  /*0d20*/  S2UR UR5, SR_CgaCtaId ;  /* 0x00000000000579c3 */ /* 0x000ea20000008800 */
[----:B-1----:R-:W-:Y:S01]  /*0d30*/  UMOV UR4, 0x400 ;  /* 0x0000040000047882 */ /* 0x002fe20000000000 */
[----:B------:R-:W-:Y:S01]  /*0d40*/  UMOV UR6, 0x20 ;  /* 0x0000002000067882 */ /* 0x000fe20000000000 */
[----:B------:R-:W-:Y:S01]  /*0d50*/  ELECT P0, URZ, PT ;  /* 0x0000000000ff782f */ /* 0x000fe20003800000 */
[----:B------:R-:W-:-:S04]  /*0d60*/  UIADD3 UR6, UPT, UPT, -UR6, 0x100000, URZ ;  /* 0x0010000006067890 */ /* 0x000fc8000fffe1ff */
[----:B------:R-:W-:Y:S02]  /*0d70*/  USHF.L.U32 UR7, UR6, 0xb, URZ ;  /* 0x0000000b06077899 */ /* 0x000fe400080006ff */
[----:B------:R-:W-:Y:S02]  /*0d80*/  USHF.L.U32 UR6, UR6, 0x1, URZ ;  /* 0x0000000106067899 */ /* 0x000fe400080006ff */
[----:B--2---:R-:W-:Y:S01]  /*0d90*/  ULEA UR4, UR5, UR4, 0x18 ;  /* 0x0000000405047291 */ /* 0x004fe2000f8ec0ff */
[----:B------:R-:W1:Y:S11]  /*0da0*/  FENCE.VIEW.ASYNC.S ;  /* 0x00000000000073c6 */ /* 0x000e760000000000 */
[----:B-1----:R2:W1:Y:S01]  /*0db0*/  SYNCS.EXCH.64 URZ, [UR4+0x130], UR6 ;  /* 0x0001300604ff75b2 */ /* 0x0024620008000100 */
[----:B------:R2:W1:Y:S01]  /*0dc0*/  SYNCS.EXCH.64 URZ, [UR4+0x140], UR6 ;  /* 0x0001400604ff75b2 */ /* 0x0004620008000100 */
[----:B------:R2:W1:Y:S01]  /*0dd0*/  SYNCS.EXCH.64 URZ, [UR4+0x138], UR6 ;  /* 0x0001380604ff75b2 */ /* 0x0004620008000100 */
[----:B------:R2:W1:Y:S02]  /*0de0*/  SYNCS.EXCH.64 URZ, [UR4+0x148], UR6 ;  /* 0x0001480604ff75b2 */ /* 0x0004640008000100 */
[----:B--2---:R-:W-:Y:S01]  /*0df0*/  NOP ;  /* 0x0000000000007918 */ /* 0x004fe20000000000 */
.L_x_15:
[----:B-1----:R-:W1:Y:S01]  /*0e00*/  LDCU UR4, c[0x0][0x36c] ;  /* 0x00006d80ff0477ac */ /* 0x002e620008000800 */
[----:B------:R-:W-:Y:S01]  /*0e10*/  ISETP.NE.OR P3, PT, R0, 0x2, !P3 ;  /* 0x000000020000780c */ /* 0x000fe20005f65670 */
[----:B------:R-:W-:Y:S01]  /*0e20*/  NOP ;  /* 0x0000000000007918 */ /* 0x000fe20000000000 */
[----:B------:R-:W-:Y:S01]  /*0e30*/  LOP3.LUT R0, R76, 0x1f, RZ, 0xc0, !PT ;  /* 0x0000001f4c007812 */ /* 0x000fe200078ec0ff */
[----:B------:R-:W-:Y:S02]  /*0e40*/  UISETP.NE.AND UP4, UPT, UR18, 0x2, UPT ;  /* 0x000000021200788c */ /* 0x000fe4000bf85270 */
[----:B------:R-:W-:Y:S02]  /*0e50*/  UISETP.NE.AND UP5, UPT, UR18, URZ, UPT ;  /* 0x000000ff1200728c */ /* 0x000fe4000bfa5270 */
[----:B-1----:R-:W-:-:S09]  /*0e60*/  UISETP.EQ.U32.AND UP6, UPT, UR4, 0x1, UPT ;  /* 0x000000010400788c */ /* 0x002fd2000bfc2070 */
[----:B------:R-:W-:Y:S05]  /*0e70*/  BRA.U !UP6, `(.L_x_16) ;  /* 0x000000010e087547 */ /* 0x000fea000b800000 */
[----:B---34-:R-:W-:Y:S01]  /*0e80*/  UCGABAR_ARV ;  /* 0x00000000000079c7 */ /* 0x018fe20008000000 */
[----:B------:R-:W-:Y:S05]  /*0e90*/  BRA `(.L_x_17) ;  /* 0x0000000000047947 */ /* 0x000fea0003800000 */
.L_x_16:
[----:B---34-:R-:W-:Y:S01]  /*0ea0*/  NOP ;  /* 0x0000000000007918 */ /* 0x018fe20000000000 */
.L_x_17:
[----:B------:R-:W1:Y:S01]  /*0eb0*/  S2UR UR30, SR_CTAID.X ;  /* 0x00000000001e79c3 */ /* 0x000e620000002500 */
[----:B------:R-:W-:-:S05]  /*0ec0*/  CS2R.32 R66, SR_CgaSize ;  /* 0x0000000000427805 */ /* 0x000fca0000008a00 */
[----:B------:R-:W-:-:S05]  /*0ed0*/  IMAD R66, R66, -0xa0, RZ ;  /* 0xffffff6042427824 */ /* 0x000fca00078e02ff */
[----:B------:R-:W-:-:S14]  /*0ee0*/  R2UR UR5, R66 ;  /* 0x00000000420572ca */ /* 0x000fdc00000e0000 */
[----:B------:R-:W2:Y:S01]  /*0ef0*/  LDCU UR5, c[0x0][UR5+0x2b0] ;  /* 0x00005600050577ac */ /* 0x000ea20008000800 */
[----:B------:R-:W-:-:S05]  /*0f00*/  CS2R.32 R66, SR_CgaSize ;  /* 0x0000000000427805 */ /* 0x000fca0000008a00 */
[----:B------:R-:W-:-:S05]  /*0f10*/  IMAD R66, R66, -0xa0, RZ ;  /* 0xffffff6042427824 */ /* 0x000fca00078e02ff */
[----:B------:R-:W-:-:S14]  /*0f20*/  R2UR UR4, R66 ;  /* 0x00000000420472ca */ /* 0x000fdc00000e0000 */
[----:B------:R-:W3:Y:S01]  /*0f30*/  LDCU UR4, c[0x0][UR4+0x2b4] ;  /* 0x00005680040477ac */ /* 0x000ee20008000800 */
[----:B------:R-:W4:Y:S01]  /*0f40*/  S2UR UR31, SR_CTAID.Y ;  /* 0x00000000001f79c3 */ /* 0x000f220000002600 */
[----:B------:R-:W-:-:S05]  /*0f50*/  CS2R.32 R66, SR_CgaSize ;  /* 0x0000000000427805 */ /* 0x000fca0000008a00 */
[----:B------:R-:W-:-:S05]  /*0f60*/  IMAD R66, R66, -0xa0, RZ ;  /* 0xffffff6042427824 */ /* 0x000fca00078e02ff */
[----:B------:R-:W-:-:S14]  /*0f70*/  R2UR UR7, R66 ;  /* 0x00000000420772ca */ /* 0x000fdc00000e0000 */
[----:B------:R-:W3:Y:S01]  /*0f80*/  LDCU UR7, c[0x0][UR7+0x2a0] ;  /* 0x00005400070777ac */ /* 0x000ee20008000800 */
[----:B------:R-:W-:-:S05]  /*0f90*/  CS2R.32 R66, SR_CgaSize ;  /* 0x0000000000427805 */ /* 0x000fca0000008a00 */
[----:B------:R-:W-:-:S05]  /*0fa0*/  IMAD R66, R66, -0xa0, RZ ;  /* 0xffffff6042427824 */ /* 0x000fca00078e02ff */
[----:B------:R-:W-:-:S14]  /*0fb0*/  R2UR UR8, R66 ;  /* 0x00000000420872ca */ /* 0x000fdc00000e0000 */
[----:B------:R-:W3:Y:S01]  /*0fc0*/  LDCU UR8, c[0x0][UR8+0x2a4] ;  /* 0x00005480080877ac */ /* 0x000ee20008000800 */
[----:B------:R-:W3:Y:S01]  /*0fd0*/  S2UR UR9, SR_CgaCtaId ;  /* 0x00000000000979c3 */ /* 0x000ee20000008800 */
[----:B------:R-:W3:Y:S01]  /*0fe0*/  LDCU UR19, c[0x0][0xb24] ;  /* 0x00016480ff1377ac */ /* 0x000ee20008000800 */
[----:B------:R-:W3:Y:S01]  /*0ff0*/  LDCU UR42, c[0x0][0xb24] ;  /* 0x00016480ff2a77ac */ /* 0x000ee20008000800 */
[----:B-1----:R-:W-:Y:S01]  /*1000*/  I2FP.F32.U32 R3, UR30 ;  /* 0x0000001e00037c45 */ /* 0x002fe20008201000 */
[----:B------:R-:W1:Y:S04]  /*1010*/  LDCU UR22, c[0x0][0xb30] ;  /* 0x00016600ff1677ac */ /* 0x000e680008000800 */
[----:B--2---:R-:W-:Y:S01]  /*1020*/  FMUL R3, R3, UR5 ;  /* 0x0000000503037c20 */ /* 0x004fe20008400000 */
[----:B----4-:R-:W-:-:S05]  /*1030*/  I2FP.F32.U32 R2, UR31 ;  /* 0x0000001f00027c45 */ /* 0x010fca0008201000 */
[----:B------:R-:W2:Y:S01]  /*1040*/  F2I.U32.TRUNC.NTZ R3, R3 ;  /* 0x0000000300037305 */ /* 0x000ea2000020f000 */
[----:B---3--:R-:W-:Y:S01]  /*1050*/  FMUL R2, R2, UR4 ;  /* 0x0000000402027c20 */ /* 0x008fe20008400000 */
[----:B------:R-:W-:-:S06]  /*1060*/  USHF.L.U32 UR28, UR9, 0x9, URZ ;  /* 0x00000009091c7899 */ /* 0x000fcc00080006ff */
[----:B------:R-:W3:Y:S01]  /*1070*/  F2I.U32.TRUNC.NTZ R2, R2 ;  /* 0x0000000200027305 */ /* 0x000ee2000020f000 */
[----:B------:R-:W-:Y:S01]  /*1080*/  ULOP3.LUT UR28, UR28, 0xe00, URZ, 0xc0, !UPT ;  /* 0x00000e001c1c7892 */ /* 0x000fe2000f8ec0ff */
[----:B--2---:R-:W-:Y:S02]  /*1090*/  R2UR UR4, R3 ;  /* 0x00000000030472ca */ /* 0x004fe400000e0000 */
[----:B---3--:R-:W-:Y:S02]  /*10a0*/  R2UR UR6, R2 ;  /* 0x00000000020672ca */ /* 0x008fe400000e0000 */
[----:B------:R-:W-:-:S09]  /*10b0*/  PRMT R2, RZ, 0x7610, R2 ;  /* 0x00007610ff027816 */ /* 0x000fd20000000002 */
[----:B------:R-:W-:-:S04]  /*10c0*/  UIADD3 UR5, UPT, UPT, -UR4, URZ, URZ ;  /* 0x000000ff04057290 */ /* 0x000fc8000fffe1ff */
[----:B------:R-:W-:Y:S02]  /*10d0*/  UIMAD UR5, UR7, UR5, UR30 ;  /* 0x00000005070572a4 */ /* 0x000fe4000f8e021e */
[----:B------:R-:W-:-:S04]  /*10e0*/  UIADD3 UR4, UPT, UPT, -UR6, URZ, URZ ;  /* 0x000000ff06047290 */ /* 0x000fc8000fffe1ff */
[----:B------:R-:W-:Y:S01]  /*10f0*/  IMAD.U32 R66, RZ, RZ, UR5 ;  /* 0x00000005ff427e24 */ /* 0x000fe2000f8e00ff */
[----:B------:R-:W-:-:S06]  /*1100*/  UIMAD UR4, UR8, UR4, UR31 ;  /* 0x00000004080472a4 */ /* 0x000fcc000f8e021f */
[----:B------:R-:W-:Y:S01]  /*1110*/  IMAD.U32 R65, RZ, RZ, UR4 ;  /* 0x00000004ff417e24 */ /* 0x000fe2000f8e00ff */
[----:B-1----:R-:W-:Y:S06]  /*1120*/  BRA.U UP5, `(.L_x_18) ;  /* 0x0000000105807547 */ /* 0x002fec000b800000 */
[----:B------:R-:W-:Y:S02]  /*1130*/  R2UR UR9, R65 ;  /* 0x00000000410972ca */ /* 0x000fe400000e0000 */
[----:B------:R-:W-:-:S11]  /*1140*/  R2UR UR14, R66 ;  /* 0x00000000420e72ca */ /* 0x000fd600000e0000 */
[----:B------:R-:W-:-:S04]  /*1150*/  UISETP.NE.AND UP0, UPT, UR9, URZ, UPT ;  /* 0x000000ff0900728c */ /* 0x000fc8000bf05270 */
[----:B------:R-:W-:Y:S02]  /*1160*/  USEL UR5, URZ, 0x2, UP0 ;  /* 0x00000002ff057887 */ /* 0x000fe40008000000 */
[----:B------:R-:W-:Y:S02]  /*1170*/  USEL UR4, URZ, 0x4, UP0 ;  /* 0x00000004ff047887 */ /* 0x000fe40008000000 */
[----:B------:R-:W-:Y:S02]  /*1180*/  USEL UR7, URZ, 0x8, UP0 ;  /* 0x00000008ff077887 */ /* 0x000fe40008000000 */
[----:B------:R-:W-:Y:S02]  /*1190*/  USEL UR6, URZ, 0x10, UP0 ;  /* 0x00000010ff067887 */ /* 0x000fe40008000000 */
[----:B------:R-:W-:Y:S02]  /*11a0*/  USEL UR8, URZ, 0x20, UP0 ;  /* 0x00000020ff087887 */ /* 0x000fe40008000000 */
[----:B------:R-:W-:-:S02]  /*11b0*/  USEL UR12, URZ, 0x40, UP0 ;  /* 0x00000040ff0c7887 */ /* 0x000fc40008000000 */
[----:B------:R-:W-:Y:S02]  /*11c0*/  USEL UR13, URZ, 0x80, UP0 ;  /* 0x00000080ff0d7887 */ /* 0x000fe40008000000 */
[----:B------:R-:W-:-:S04]  /*11d0*/  UISETP.NE.AND UP0, UPT, UR9, URZ, UPT ;  /* 0x000000ff0900728c */ /* 0x000fc8000bf05270 */
[----:B------:R-:W-:-:S04]  /*11e0*/  UISETP.EQ.OR UP0, UPT, UR14, URZ, !UP0 ;  /* 0x000000ff0e00728c */ /* 0x000fc8000c702670 */
[----:B------:R-:W-:Y:S02]  /*11f0*/  USEL UR11, URZ, 0x1, !UP0 ;  /* 0x00000001ff0b7887 */ /* 0x000fe4000c000000 */
[----:B------:R-:W-:-:S04]  /*1200*/  UISETP.NE.AND UP0, UPT, UR14, 0x1, UPT ;  /* 0x000000010e00788c */ /* 0x000fc8000bf05270 */
[----:B------:R-:W-:Y:S02]  /*1210*/  USEL UR10, UR5, 0x2, UP0 ;  /* 0x00000002050a7887 */ /* 0x000fe40008000000 */
[----:B------:R-:W-:-:S04]  /*1220*/  UISETP.NE.AND UP0, UPT, UR14, 0x2, UPT ;  /* 0x000000020e00788c */ /* 0x000fc8000bf05270 */
[----:B------:R-:W-:Y:S02]  /*1230*/  USEL UR4, UR4, 0x4, UP0 ;  /* 0x0000000404047887 */ /* 0x000fe40008000000 */
[----:B------:R-:W-:Y:S02]  /*1240*/  UISETP.NE.AND UP0, UPT, UR14, 0x3, UPT ;  /* 0x000000030e00788c */ /* 0x000fe4000bf05270 */
[----:B------:R-:W-:Y:S02]  /*1250*/  UIADD3 UR4, UPT, UPT, UR4, UR10, UR11 ;  /* 0x0000000a04047290 */ /* 0x000fe4000fffe00b */
        /* <DEDUP_REMOVED lines=10> */
[----:B------:R-:W-:-:S04]  /*1300*/  USEL UR5, UR13, 0x80, UP0 ;  /* 0x000000800d057887 */ /* 0x000fc80008000000 */
[----:B------:R-:W-:-:S06]  /*1310*/  UIADD3 UR4, UPT, UPT, UR4, UR5, URZ ;  /* 0x0000000504047290 */ /* 0x000fcc000fffe0ff */
[----:B------:R-:W-:-:S07]  /*1320*/  IMAD.U32 R2, RZ, RZ, UR4 ;  /* 0x00000004ff027e24 */ /* 0x000fce000f8e00ff */
.L_x_18:
[----:B------:R-:W1:Y:S01]  /*1330*/  S2UR UR36, SR_CTAID.Z ;  /* 0x00000000002479c3 */ /* 0x000e620000002700 */
[----:B------:R-:W-:-:S09]  /*1340*/  UISETP.GE.AND UP0, UPT, UR19, 0x1, UPT ;  /* 0x000000011300788c */ /* 0x000fd2000bf06270 */
[----:B------:R-:W-:Y:S05]  /*1350*/  BRA.U !UP0, `(.L_x_19) ;  /* 0x0000000108d47547 */ /* 0x000fea000b800000 */
[----:B------:R-:W2:Y:S01]  /*1360*/  LDCU.128 UR12, c[0x0][0xb10] ;  /* 0x00016200ff0c77ac */ /* 0x000ea20008000c00 */
[----:B------:R-:W3:Y:S01]  /*1370*/  LDCU UR20, c[0x0][0xb0c] ;  /* 0x00016180ff1477ac */ /* 0x000ee20008000800 */
[----:B------:R-:W4:Y:S01]  /*1380*/  LDCU UR6, c[0x0][0x370] ;  /* 0x00006e00ff0677ac */ /* 0x000f220008000800 */
[----:B------:R-:W1:Y:S01]  /*1390*/  LDCU UR7, c[0x0][0x374] ;  /* 0x00006e80ff0777ac */ /* 0x000e620008000800 */
[----:B------:R-:W1:Y:S01]  /*13a0*/  LDCU UR21, c[0x0][0xb20] ;  /* 0x00016400ff1577ac */ /* 0x000e620008000800 */
[----:B--2---:R-:W-:Y:S02]  /*13b0*/  UIMAD.WIDE.U32 UR4, UR30, UR12, URZ ;  /* 0x0000000c1e0472a5 */ /* 0x004fe4000f8e00ff */
[----:B---3--:R-:W-:Y:S01]  /*13c0*/  UISETP.NE.AND UP0, UPT, UR20, 0x1, UPT ;  /* 0x000000011400788c */ /* 0x008fe2000bf05270 */
[----:B------:R-:W2:Y:S01]  /*13d0*/  LDCU.64 UR8, c[0x0][0xb28] ;  /* 0x00016500ff0877ac */ /* 0x000ea20008000a00 */
[----:B----4-:R-:W-:-:S03]  /*13e0*/  UIMAD.WIDE.U32 UR10, UR6, UR12, URZ ;  /* 0x0000000c060a72a5 */ /* 0x010fc6000f8e00ff */
[----:B------:R-:W-:Y:S01]  /*13f0*/  UMOV UR4, UR5 ;  /* 0x0000000500047c82 */ /* 0x000fe20008000000 */
[----:B------:R-:W-:Y:S02]  /*1400*/  UISETP.NE.AND UP2, UPT, UR19, 0x1, UPT ;  /* 0x000000011300788c */ /* 0x000fe4000bf45270 */
[----:B------:R-:W-:Y:S01]  /*1410*/  USHF.R.U32.HI UR4, URZ, UR13, UR4 ;  /* 0x0000000dff047299 */ /* 0x000fe20008011604 */
[----:B------:R-:W-:Y:S01]  /*1420*/  UMOV UR10, UR11 ;  /* 0x0000000b000a7c82 */ /* 0x000fe20008000000 */
[----:B------:R-:W-:Y:S02]  /*1430*/  UIMAD.WIDE.U32 UR16, UR31, UR15, URZ ;  /* 0x0000000f1f1072a5 */ /* 0x000fe4000f8e00ff */
[----:B------:R-:W-:Y:S02]  /*1440*/  USEL UR5, UR30, UR4, !UP0 ;  /* 0x000000041e057287 */ /* 0x000fe4000c000000 */
[----:B------:R-:W-:Y:S02]  /*1450*/  @UP0 USHF.R.U32.HI UR6, URZ, UR13, UR10 ;  /* 0x0000000dff060299 */ /* 0x000fe4000801160a */
[----:B------:R-:W-:-:S02]  /*1460*/  UISETP.NE.AND UP0, UPT, UR14, 0x1, UPT ;  /* 0x000000010e00788c */ /* 0x000fc4000bf05270 */
[----:B-1----:R-:W-:Y:S02]  /*1470*/  UIMAD.WIDE.U32 UR10, UR7, UR15, URZ ;  /* 0x0000000f070a72a5 */ /* 0x002fe4000f8e00ff */
[----:B--2---:R-:W-:Y:S01]  /*1480*/  UIMAD.WIDE.U32 UR12, UR6, UR8, URZ ;  /* 0x00000008060c72a5 */ /* 0x004fe2000f8e00ff */
[----:B------:R-:W-:Y:S02]  /*1490*/  UMOV UR4, UR17 ;  /* 0x0000001100047c82 */ /* 0x000fe40008000000 */
[----:B------:R-:W-:Y:S02]  /*14a0*/  USHF.R.U32.HI UR4, URZ, UR21, UR4 ;  /* 0x00000015ff047299 */ /* 0x000fe40008011604 */
[----:B------:R-:W-:Y:S02]  /*14b0*/  UMOV UR10, UR11 ;  /* 0x0000000b000a7c82 */ /* 0x000fe40008000000 */
[----:B------:R-:W-:Y:S01]  /*14c0*/  UMOV UR12, UR13 ;  /* 0x0000000d000c7c82 */ /* 0x000fe20008000000 */
[----:B------:R-:W-:-:S02]  /*14d0*/  @UP0 USHF.R.U32.HI UR7, URZ, UR21, UR10 ;  /* 0x00000015ff070299 */ /* 0x000fc4000801160a */
[----:B------:R-:W-:Y:S02]  /*14e0*/  USEL UR4, UR31, UR4, !UP0 ;  /* 0x000000041f047287 */ /* 0x000fe4000c000000 */
[----:B------:R-:W-:Y:S02]  /*14f0*/  UIMAD.WIDE.U32 UR10, UR7, UR8, URZ ;  /* 0x00000008070a72a5 */ /* 0x000fe4000f8e00ff */
[----:B------:R-:W-:Y:S02]  /*1500*/  @UP2 USHF.R.U32.HI UR6, URZ, UR9, UR12 ;  /* 0x00000009ff062299 */ /* 0x000fe4000801160c */
[----:B------:R-:W-:-:S03]  /*1510*/  UIMAD.WIDE.U32 UR12, UR4, UR8, URZ ;  /* 0x00000008040c72a5 */ /* 0x000fc6000f8e00ff */
[----:B------:R-:W-:Y:S02]  /*1520*/  UMOV UR10, UR11 ;  /* 0x0000000b000a7c82 */ /* 0x000fe40008000000 */
[----:B------:R-:W-:Y:S02]  /*1530*/  @UP2 USHF.R.U32.HI UR7, URZ, UR9, UR10 ;  /* 0x00000009ff072299 */ /* 0x000fe4000801160a */
[----:B------:R-:W-:Y:S02]  /*1540*/  UIMAD UR10, UR6, UR19, URZ ;  /* 0x00000013060a72a4 */ /* 0x000fe4000f8e02ff */
[----:B------:R-:W-:-:S04]  /*1550*/  UIMAD UR7, UR7, UR19, URZ ;  /* 0x00000013070772a4 */ /* 0x000fc8000f8e02ff */
[----:B------:R-:W-:-:S03]  /*1560*/  UISETP.GE.AND UP0, UPT, UR4, UR7, UPT ;  /* 0x000000070400728c */ /* 0x000fc6000bf06270 */
[----:B------:R-:W-:Y:S01]  /*1570*/  UMOV UR7, UR13 ;  /* 0x0000000d00077c82 */ /* 0x000fe20008000000 */
[----:B------:R-:W-:Y:S02]  /*1580*/  UISETP.GE.OR UP0, UPT, UR5, UR10, UP0 ;  /* 0x0000000a0500728c */ /* 0x000fe40008706670 */
[----:B------:R-:W-:Y:S02]  /*1590*/  UIMAD.WIDE.U32 UR10, UR5, UR8, URZ ;  /* 0x00000008050a72a5 */ /* 0x000fe4000f8e00ff */
[----:B------:R-:W-:Y:S02]  /*15a0*/  USHF.R.U32.HI UR7, URZ, UR9, UR7 ;  /* 0x00000009ff077299 */ /* 0x000fe40008011607 */
[----:B------:R-:W-:Y:S02]  /*15b0*/  UIADD3 UR10, UPT, UPT, -UR4, URZ, URZ ;  /* 0x000000ff040a7290 */ /* 0x000fe4000fffe1ff */
[----:B------:R-:W-:Y:S02]  /*15c0*/  USEL UR7, UR4, UR7, !UP2 ;  /* 0x0000000704077287 */ /* 0x000fe4000d000000 */
[----:B------:R-:W-:Y:S01]  /*15d0*/  UIMAD UR10, UR14, UR10, UR31 ;  /* 0x0000000a0e0a72a4 */ /* 0x000fe2000f8e021f */
[----:B------:R-:W-:Y:S01]  /*15e0*/  @!UP0 UMOV UR8, UR11 ;  /* 0x0000000b00088c82 */ /* 0x000fe20008000000 */
[----:B------:R-:W-:-:S02]  /*15f0*/  UIADD3 UR11, UPT, UPT, -UR5, URZ, URZ ;  /* 0x000000ff050b7290 */ /* 0x000fc4000fffe1ff */
[----:B------:R-:W-:Y:S02]  /*1600*/  @!UP0 USHF.R.U32.HI UR8, URZ, UR9, UR8 ;  /* 0x00000009ff088299 */ /* 0x000fe40008011608 */
[----:B------:R-:W-:Y:S02]  /*1610*/  UIADD3 UR9, UPT, UPT, -UR7, URZ, URZ ;  /* 0x000000ff07097290 */ /* 0x000fe4000fffe1ff */
[----:B------:R-:W-:Y:S02]  /*1620*/  @!UP0 USEL UR8, UR5, UR8, !UP2 ;  /* 0x0000000805088287 */ /* 0x000fe4000d000000 */
[----:B------:R-:W-:Y:S02]  /*1630*/  UIMAD UR9, UR19, UR9, UR4 ;  /* 0x00000009130972a4 */ /* 0x000fe4000f8e0204 */
[----:B------:R-:W-:Y:S02]  /*1640*/  @!UP0 UIADD3 UR7, UPT, UPT, UR7, -UR8, URZ ;  /* 0x8000000807078290 */ /* 0x000fe4000fffe0ff */
[----:B------:R-:W-:-:S02]  /*1650*/  @!UP0 UIMAD UR6, UR9, UR6, UR8 ;  /* 0x00000006090682a4 */ /* 0x000fc4000f8e0208 */
[----:B------:R-:W-:Y:S02]  /*1660*/  @!UP0 UIMAD UR4, UR7, UR19, UR5 ;  /* 0x00000013070482a4 */ /* 0x000fe4000f8e0205 */
[----:B------:R-:W-:Y:S02]  /*1670*/  UIMAD UR30, UR20, UR11, UR30 ;  /* 0x0000000b141e72a4 */ /* 0x000fe4000f8e021e */
[----:B------:R-:W-:Y:S01]  /*1680*/  UIMAD UR31, UR4, UR14, UR10 ;  /* 0x0000000e041f72a4 */ /* 0x000fe2000f8e020a */
[----:B------:R-:W-:Y:S02]  /*1690*/  @!UP0 UMOV UR5, UR6 ;  /* 0x0000000600058c82 */ /* 0x000fe40008000000 */
[----:B------:R-:W-:-:S12]  /*16a0*/  UIMAD UR30, UR5, UR20, UR30 ;  /* 0x00000014051e72a4 */ /* 0x000fd8000f8e021e */
.L_x_19:
[----:B------:R-:W-:-:S09]  /*16b0*/  UISETP.NE.AND UP0, UPT, UR22, 0x1, UPT ;  /* 0x000000011600788c */ /* 0x000fd2000bf05270 */
[----:B------:R-:W-:Y:S05]  /*16c0*/  BRA.U UP0, `(.L_x_20) ;  /* 0x0000000100407547 */ /* 0x000fea000b800000 */
[----:B------:R-:W2:Y:S01]  /*16d0*/  LDCU.128 UR8, c[0x0][0xb10] ;  /* 0x00016200ff0877ac */ /* 0x000ea20008000c00 */
[----:B------:R-:W3:Y:S01]  /*16e0*/  LDCU UR12, c[0x0][0xb0c] ;  /* 0x00016180ff0c77ac */ /* 0x000ee20008000800 */
[----:B------:R-:W4:Y:S01]  /*16f0*/  LDCU UR13, c[0x0][0xb20] ;  /* 0x00016400ff0d77ac */ /* 0x000f220008000800 */
[----:B--2---:R-:W-:Y:S02]  /*1700*/  UIMAD.WIDE.U32 UR4, UR30, UR8, URZ ;  /* 0x000000081e0472a5 */ /* 0x004fe4000f8e00ff */
[----:B------:R-:W-:Y:S02]  /*1710*/  UIMAD.WIDE.U32 UR6, UR31, UR11, URZ ;  /* 0x0000000b1f0672a5 */ /* 0x000fe4000f8e00ff */
[----:B---3--:R-:W-:Y:S02]  /*1720*/  UISETP.NE.AND UP0, UPT, UR12, 0x1, UPT ;  /* 0x000000010c00788c */ /* 0x008fe4000bf05270 */
[----:B------:R-:W-:-:S03]  /*1730*/  USHF.R.U32.HI UR5, URZ, UR9, UR5 ;  /* 0x00000009ff057299 */ /* 0x000fc60008011605 */
[----:B------:R-:W-:Y:S01]  /*1740*/  UMOV UR4, UR7 ;  /* 0x0000000700047c82 */ /* 0x000fe20008000000 */
[----:B------:R-:W-:Y:S02]  /*1750*/  USEL UR5, UR30, UR5, !UP0 ;  /* 0x000000051e057287 */ /* 0x000fe4000c000000 */
[----:B------:R-:W-:Y:S02]  /*1760*/  UISETP.NE.AND UP0, UPT, UR10, 0x1, UPT ;  /* 0x000000010a00788c */ /* 0x000fe4000bf05270 */
[----:B----4-:R-:W-:-:S04]  /*1770*/  USHF.R.U32.HI UR4, URZ, UR13, UR4 ;  /* 0x0000000dff047299 */ /* 0x010fc80008011604 */
[----:B------:R-:W-:-:S04]  /*1780*/  USEL UR4, UR31, UR4, !UP0 ;  /* 0x000000041f047287 */ /* 0x000fc8000c000000 */
[----:B------:R-:W-:Y:S02]  /*1790*/  UIADD3 UR6, UPT, UPT, UR5, -UR4, URZ ;  /* 0x8000000405067290 */ /* 0x000fe4000fffe0ff */
[----:B------:R-:W-:Y:S02]  /*17a0*/  UIADD3 UR4, UPT, UPT, -UR5, UR4, URZ ;  /* 0x0000000405047290 */ /* 0x000fe4000fffe1ff */
[----:B------:R-:W-:Y:S02]  /*17b0*/  UIMAD UR31, UR6, UR10, UR31 ;  /* 0x0000000a061f72a4 */ /* 0x000fe4000f8e021f */
[----:B------:R-:W-:-:S12]  /*17c0*/  UIMAD UR30, UR4, UR12, UR30 ;  /* 0x0000000c041e72a4 */ /* 0x000fd8000f8e021e */
.L_x_20:
[----:B------:R-:W-:Y:S01]  /*17d0*/  UISETP.NE.AND UP0, UPT, UR18, 0x2, UPT ;  /* 0x000000021200788c */ /* 0x000fe2000bf05270 */
[----:B------:R-:W-:Y:S09]  /*17e0*/  BRA.U !UP6, `(.L_x_21) ;  /* 0x000000010e0c7547 */ /* 0x000ff2000b800000 */
[----:B------:R-:W-:Y:S01]  /*17f0*/  UCGABAR_WAIT ;  /* 0x0000000000007dc7 */ /* 0x000fe20008000000 */
[----:B------:R-:W-:Y:S01]  /*1800*/  CCTL.IVALL ;  /* 0x00000000ff00798f */ /* 0x000fe20002000000 */
[----:B------:R-:W-:Y:S05]  /*1810*/  BRA `(.L_x_22) ;  /* 0x0000000000047947 */ /* 0x000fea0003800000 */
.L_x_21:
[----:B------:R-:W-:Y:S06]  /*1820*/  BAR.SYNC.DEFER_BLOCKING 0x0 ;  /* 0x0000000000007b1d */ /* 0x000fec0000010000 */
.L_x_22:
[----:B------:R-:W-:Y:S05]  /*1830*/  BRA.U UP0, `(.L_x_23) ;  /* 0x0000001500587547 */ /* 0x000fea000b800000 */
[----:B------:R-:W2:Y:S01]  /*1840*/  LDCU UR6, c[0x0][0x38c] ;  /* 0x00007180ff0677ac */ /* 0x000ea20008000800 */
[----:B------:R-:W3:Y:S01]  /*1850*/  S2UR UR8, SR_CgaCtaId ;  /* 0x00000000000879c3 */ /* 0x000ee20000008800 */
[----:B------:R-:W-:Y:S01]  /*1860*/  PLOP3.LUT P1, PT, PT, PT, UP3, 0x80, 0x8 ;  /* 0x000000000008781c */ /* 0x000fe20003f2f038 */
[----:B------:R-:W-:Y:S01]  /*1870*/  IMAD.MOV.U32 R12, RZ, RZ, 0x1 ;  /* 0x00000001ff0c7424 */ /* 0x000fe200078e00ff */
[----:B------:R-:W-:Y:S01]  /*1880*/  UMOV UR7, 0x400 ;  /* 0x0000040000077882 */ /* 0x000fe20000000000 */
[----:B------:R-:W-:Y:S01]  /*1890*/  UISETP.NE.AND UP1, UPT, UR18, URZ, UPT ;  /* 0x000000ff1200728c */ /* 0x000fe2000bf25270 */
[----:B------:R-:W-:Y:S01]  /*18a0*/  ISETP.EQ.OR P2, PT, R0, RZ, P3 ;  /* 0x000000ff0000720c */ /* 0x000fe20001f42670 */
[----:B------:R-:W-:Y:S01]  /*18b0*/  USEL UR24, URZ, 0x1, UP4 ;  /* 0x00000001ff187887 */ /* 0x000fe2000a000000 */
[----:B------:R-:W-:Y:S02]  /*18c0*/  PLOP3.LUT P1, PT, P1, PT, PT, 0x8, 0x80 ;  /* 0x000000000080781c */ /* 0x000fe40000f2e170 */
[----:B------:R-:W-:Y:S01]  /*18d0*/  CS2R R10, SRZ ;  /* 0x00000000000a7805 */ /* 0x000fe2000001ff00 */
[----:B------:R-:W-:Y:S01]  /*18e0*/  IMAD.MOV.U32 R9, RZ, RZ, RZ ;  /* 0x000000ffff097224 */ /* 0x000fe200078e00ff */
[----:B------:R-:W4:Y:S01]  /*18f0*/  LDCU UR40, c[0x0][0x370] ;  /* 0x00006e00ff2877ac */ /* 0x000f220008000800 */
[----:B------:R-:W-:Y:S01]  /*1900*/  IMAD.MOV.U32 R8, RZ, RZ, 0x1 ;  /* 0x00000001ff087424 */ /* 0x000fe200078e00ff */
[----:B------:R-:W1:Y:S01]  /*1910*/  LDCU.64 UR26, c[0x0][0x348] ;  /* 0x00006900ff1a77ac */ /* 0x000e620008000a00 */
[----:B--2---:R-:W-:-:S02]  /*1920*/  UIADD3 UR5, UPT, UPT, UR6, 0x1f, URZ ;  /* 0x0000001f06057890 */ /* 0x004fc4000fffe0ff */
[----:B------:R-:W-:Y:S02]  /*1930*/  USHF.R.U32.HI UR45, URZ, 0x5, UR28 ;  /* 0x00000005ff2d7899 */ /* 0x000fe4000801161c */
[----:B------:R-:W-:Y:S02]  /*1940*/  USHF.R.S32.HI UR4, URZ, 0x1f, UR5 ;  /* 0x0000001fff047899 */ /* 0x000fe40008011405 */
[----:B---3--:R-:W-:Y:S02]  /*1950*/  ULEA UR7, UR8, UR7, 0x18 ;  /* 0x0000000708077291 */ /* 0x008fe4000f8ec0ff */
[----:B------:R-:W-:Y:S02]  /*1960*/  ULEA.HI UR4, UR4, UR5, URZ, 0x5 ;  /* 0x0000000504047291 */ /* 0x000fe4000f8f28ff */
[----:B------:R-:W-:Y:S02]  /*1970*/  UIADD3 UR5, UPT, UPT, UR6, -0x1, URZ ;  /* 0xffffffff06057890 */ /* 0x000fe4000fffe0ff */
[----:B------:R-:W-:-:S02]  /*1980*/  USHF.R.S32.HI UR43, URZ, 0x5, UR4 ;  /* 0x00000005ff2b7899 */ /* 0x000fc40008011404 */
[----:B------:R-:W-:Y:S02]  /*1990*/  UISETP.GE.U32.AND UP2, UPT, UR5, -0x3f, UPT ;  /* 0xffffffc10500788c */ /* 0x000fe4000bf46070 */
[----:B------:R-:W-:Y:S02]  /*19a0*/  UISETP.LT.U32.AND UP0, UPT, UR43, 0x8, UPT ;  /* 0x000000082b00788c */ /* 0x000fe4000bf01070 */
[----:B------:R-:W-:Y:S02]  /*19b0*/  ULEA UR29, UR28, UR7, 0x2 ;  /* 0x000000071c1d7291 */ /* 0x000fe4000f8e10ff */
[----:B------:R-:W-:Y:S02]  /*19c0*/  USEL UR41, UR43, 0x8, UP0 ;  /* 0x000000082b297887 */ /* 0x000fe40008000000 */
[----:B------:R-:W-:Y:S02]  /*19d0*/  UIADD3 UR46, UPT, UPT, UR6, 0x3e, URZ ;  /* 0x0000003e062e7890 */ /* 0x000fe4000fffe0ff */
[----:B------:R-:W-:-:S02]  /*19e0*/  UIADD3 UR21, UPT, UPT, UR41, -0x1, URZ ;  /* 0xffffffff29157890 */ /* 0x000fc4000fffe0ff */
[----:B------:R-:W-:Y:S01]  /*19f0*/  @UP2 UIADD3 UR21, UPT, UPT, UR41, URZ, URZ ;  /* 0x000000ff29152290 */ /* 0x000fe2000fffe0ff */
[----:B------:R-:W2:Y:S01]  /*1a00*/  LDCU UR39, c[0x0][0x374] ;  /* 0x00006e80ff2777ac */ /* 0x000ea20008000800 */
[----:B------:R-:W-:Y:S02]  /*1a10*/  USEL UR24, UR24, 0x2, UP1 ;  /* 0x0000000218187887 */ /* 0x000fe40008800000 */
[----:B------:R-:W-:Y:S02]  /*1a20*/  UIADD3 UR29, UPT, UPT, UR29, 0x18800, URZ ;  /* 0x000188001d1d7890 */ /* 0x000fe4000fffe0ff */
[----:B------:R-:W-:Y:S02]  /*1a30*/  UIADD3 UR44, UPT, UPT, UR43, -UR41, URZ ;  /* 0x800000292b2c7290 */ /* 0x000fe4000fffe0ff */
[----:B------:R-:W-:Y:S01]  /*1a40*/  UIADD3 UR21, UPT, UPT, UR21, 0x1, URZ ;  /* 0x0000000115157890 */ /* 0x000fe2000fffe0ff */
[----:B-1--4-:R-:W-:-:S11]  /*1a50*/  UMOV UR5, URZ ;  /* 0x000000ff00057c82 */ /* 0x012fd60008000000 */
.L_x_43:
[----:B-1----:R-:W1:Y:S02]  /*1a60*/  S2UR UR4, SR_CgaCtaId ;  /* 0x00000000000479c3 */ /* 0x002e640000008800 */
[----:B-1----:R-:W-:-:S09]  /*1a70*/  UISETP.NE.AND UP0, UPT, UR4, URZ, UPT ;  /* 0x000000ff0400728c */ /* 0x002fd2000bf05270 */
[----:B------:R-:W-:Y:S05]  /*1a80*/  BRA.U UP0, `(.L_x_24) ;  /* 0x0000000100287547 */ /* 0x000fea000b800000 */
[----:B------:R-:W-:Y:S02]  /*1a90*/  LEA R0, R9, UR7, 0x3 ;  /* 0x0000000709007c11 */ /* 0x000fe4000f8e18ff */
[----:B------:R-:W-:-:S04]  /*1aa0*/  SHF.L.U32 R3, R8, 0x1f, RZ ;  /* 0x0000001f08037819 */ /* 0x000fc800000006ff */
[----:B------:R-:W1:Y:S02]  /*1ab0*/  SYNCS.PHASECHK.TRANS64.TRYWAIT P0, [R0+URZ+0x140], R3 ;  /* 0x00014003000075a7 */ /* 0x000e6400080011ff */
[----:B-1----:R-:W-:Y:S05]  /*1ac0*/  @!P0 BRA `(.L_x_25) ;  /* 0x0000007400048947 */ /* 0x002fea0003800000 */
.L_x_143:
[----:B------:R3:W-:Y:S01]  /*1ad0*/  SYNCS.ARRIVE.TRANS64.A1T0 RZ, [R0+URZ+0x130], RZ ;  /* 0x000130ff00ff79a7 */ /* 0x0007e200081000ff */
[----:B------:R-:W-:-:S05]  /*1ae0*/  VIADD R9, R9, 0x1 ;  /* 0x0000000109097836 */ /* 0x000fca0000000000 */
[----:B------:R-:W-:-:S04]  /*1af0*/  ISETP.NE.AND P0, PT, R9, 0x2, PT ;  /* 0x000000020900780c */ /* 0x000fc80003f05270 */
[----:B-1----:R-:W-:Y:S02]  /*1b00*/  SEL R3, RZ, 0x1, P0 ;  /* 0x00000001ff037807 */ /* 0x002fe40000000000 */
[----:B------:R-:W-:Y:S02]  /*1b10*/  SEL R9, R9, RZ, P0 ;  /* 0x000000ff09097207 */ /* 0x000fe40000000000 */
[----:B------:R-:W-:-:S07]  /*1b20*/  LOP3.LUT R8, R8, R3, RZ, 0x3c, !PT ;  /* 0x0000000308087212 */ /* 0x000fce00078e3cff */
.L_x_24:
[----:B------:R-:W-:Y:S01]  /*1b30*/  ULEA UR4, UR5, UR7, 0x3 ;  /* 0x0000000705047291 */ /* 0x000fe2000f8e18ff */
[----:B---3--:R-:W-:Y:S01]  /*1b40*/  SHF.L.U32 R0, R12, 0x1f, RZ ;  /* 0x0000001f0c007819 */ /* 0x008fe200000006ff */
[----:B------:R-:W-:Y:S02]  /*1b50*/  UISETP.GE.U32.AND UP0, UPT, UR46, 0x3f, UPT ;  /* 0x0000003f2e00788c */ /* 0x000fe4000bf06070 */
[----:B------:R-:W-:Y:S02]  /*1b60*/  USHF.L.U32 UR35, UR30, 0x6, URZ ;  /* 0x000000061e237899 */ /* 0x000fe400080006ff */
[----:B------:R-:W-:Y:S01]  /*1b70*/  ULEA UR19, UR31, UR45, 0x7 ;  /* 0x0000002d1f137291 */ /* 0x000fe2000f8e38ff */
[----:B------:R-:W-:Y:S02]  /*1b80*/  UMOV UR13, URZ ;  /* 0x000000ff000d7c82 */ /* 0x000fe40008000000 */
[----:B------:R1:W3:Y:S02]  /*1b90*/  SYNCS.PHASECHK.TRANS64.TRYWAIT P0, [UR4+0x40], R0 ;  /* 0x00004000ff0075a7 */ /* 0x0002e40008001104 */
[----:B------:R-:W-:Y:S07]  /*1ba0*/  BRA.U !UP0, `(.L_x_26) ;  /* 0x0000000108c07547 */ /* 0x000fee000b800000 */
[----:B------:R-:W-:Y:S01]  /*1bb0*/  UMOV UR6, URZ ;  /* 0x000000ff00067c82 */ /* 0x000fe20008000000 */
[----:B------:R-:W-:-:S05]  /*1bc0*/  UMOV UR4, UR5 ;  /* 0x0000000500047c82 */ /* 0x000fca0008000000 */
.L_x_32:
[----:B------:R-:W-:Y:S01]  /*1bd0*/  ULEA UR33, UR4, UR7, 0x3 ;  /* 0x0000000704217291 */ /* 0x000fe2000f8e18ff */
[----:B---3--:R-:W-:Y:S01]  /*1be0*/  @!P3 MOV R2, 0x6000 ;  /* 0x000060000002b802 */ /* 0x008fe20000000f00 */
[----:B-1-34-:R-:W-:Y:S10]  /*1bf0*/  @P0 BRA `(.L_x_27) ;  /* 0x00000000000c0947 */ /* 0x01aff40003800000 */
[----:B------:R-:W-:-:S04]  /*1c00*/  SHF.L.U32 R3, R12, 0x1f, RZ ;  /* 0x0000001f0c037819 */ /* 0x000fc800000006ff */
[----:B------:R-:W3:Y:S02]  /*1c10*/  SYNCS.PHASECHK.TRANS64.TRYWAIT P0, [UR33+0x40], R3 ;  /* 0x00004003ff0075a7 */ /* 0x000ee40008001121 */
[----:B---3--:R-:W-:Y:S05]  /*1c20*/  @!P0 BRA `(.L_x_28) ;  /* 0x0000007000c08947 */ /* 0x008fea0003800000 */
.L_x_27:
[----:B------:R3:W-:Y:S01]  /*1c30*/  @!P3 SYNCS.ARRIVE.TRANS64 RZ, [UR33], R2 ;  /* 0x00000002ffffb9a7 */ /* 0x0007e20008000021 */
[----:B------:R-:W-:-:S04]  /*1c40*/  ULOP3.LUT UR5, UR24, 0x2, URZ, 0xfc, !UPT ;  /* 0x0000000218057892 */ /* 0x000fc8000f8efcff */
[----:B------:R-:W-:-:S09]  /*1c50*/  UISETP.NE.AND UP0, UPT, UR5, 0x2, UPT ;  /* 0x000000020500788c */ /* 0x000fd2000bf05270 */
[----:B------:R-:W-:Y:S05]  /*1c60*/  BRA.U UP0, `(.L_x_29) ;  /* 0x0000000100047547 */ /* 0x000fea000b800000 */
[----:B--2---:R-:W-:Y:S05]  /*1c70*/  BPT.TRAP 0x1 ;  /* 0x000000040000795c */ /* 0x004fea0000300000 */
.L_x_29:
[----:B------:R-:W-:Y:S04]  /*1c80*/  BSSY.RECONVERGENT B0, `(.L_x_30) ;  /* 0x0000003000007945 */ /* 0x000fe80003800200 */
[----:B------:R-:W-:Y:S05]  /*1c90*/  @P2 BRA `(.L_x_31) ;  /* 0x0000000000042947 */ /* 0x000fea0003800000 */
[----:B--2---:R-:W-:Y:S05]  /*1ca0*/  BPT.TRAP 0x1 ;  /* 0x000000040000795c */ /* 0x004fea0000300000 */
.L_x_31:
[----:B--2---:R-:W-:Y:S05]  /*1cb0*/  BSYNC.RECONVERGENT B0 ;  /* 0x0000000000007941 */ /* 0x004fea0003800200 */
.L_x_30:
[----:B------:R-:W-:Y:S02]  /*1cc0*/  UIADD3 UR5, UPT, UPT, UR4, 0x1, URZ ;  /* 0x0000000104057890 */ /* 0x000fe4000fffe0ff */
[----:B------:R-:W-:Y:S02]  /*1cd0*/  ULEA UR32, UR4, UR7, 0xd ;  /* 0x0000000704207291 */ /* 0x000fe4000f8e68ff */
[----:B------:R-:W-:Y:S02]  /*1ce0*/  UISETP.NE.AND UP0, UPT, UR5, 0x8, UPT ;  /* 0x000000080500788c */ /* 0x000fe4000bf05270 */
[----:B------:R-:W-:Y:S02]  /*1cf0*/  USHF.L.U32 UR34, UR6, 0x5, URZ ;  /* 0x0000000506227899 */ /* 0x000fe400080006ff */
[----:B------:R-:W-:Y:S02]  /*1d00*/  USEL UR9, URZ, 0x1, UP0 ;  /* 0x00000001ff097887 */ /* 0x000fe40008000000 */
[----:B------:R-:W-:-:S02]  /*1d10*/  USEL UR5, UR5, URZ, UP0 ;  /* 0x000000ff05057287 */ /* 0x000fc40008000000 */
[----:B------:R-:W-:Y:S02]  /*1d20*/  ULEA UR4, UR4, UR28, 0xc ;  /* 0x0000001c04047291 */ /* 0x000fe4000f8e60ff */
[----:B------:R-:W-:Y:S01]  /*1d30*/  ULEA UR8, UR5, UR7, 0x3 ;  /* 0x0000000705087291 */ /* 0x000fe2000f8e18ff */
[----:B------:R-:W-:Y:S01]  /*1d40*/  LOP3.LUT R12, R12, UR9, RZ, 0x3c, !PT ;  /* 0x000000090c0c7c12 */ /* 0x000fe2000f8e3cff */
[----:B------:R-:W-:Y:S02]  /*1d50*/  UIADD3 UR6, UPT, UPT, UR6, 0x1, URZ ;  /* 0x0000000106067890 */ /* 0x000fe4000fffe0ff */
[----:B------:R-:W-:Y:S01]  /*1d60*/  UIADD3 UR10, UP1, UPT, UR26, 0x80, URZ ;  /* 0x000000801a0a7890 */ /* 0x000fe2000ff3e0ff */
[----:B-1----:R-:W-:Y:S01]  /*1d70*/  SHF.L.U32 R0, R12, 0x1f, RZ ;  /* 0x0000001f0c007819 */ /* 0x002fe200000006ff */
[----:B------:R-:W-:Y:S02]  /*1d80*/  ULEA UR4, UR4, UR7, 0x2 ;  /* 0x0000000704047291 */ /* 0x000fe4000f8e10ff */
[----:B------:R-:W-:Y:S01]  /*1d90*/  UIADD3.X UR11, UPT, UPT, URZ, UR27, URZ, UP1, !UPT ;  /* 0x0000001bff0b7290 */ /* 0x000fe20008ffe4ff */
[----:B------:R4:W1:Y:S01]  /*1da0*/  SYNCS.PHASECHK.TRANS64.TRYWAIT P0, [UR8+0x40], R0 ;  /* 0x00004000ff0075a7 */ /* 0x0008620008001108 */
[----:B------:R-:W-:-:S02]  /*1db0*/  UIADD3 UR8, UP0, UPT, UR26, 0x180, URZ ;  /* 0x000001801a087890 */ /* 0x000fc4000ff1e0ff */
[----:B------:R-:W-:Y:S02]  /*1dc0*/  UIADD3 UR32, UPT, UPT, UR32, 0x8800, URZ ;  /* 0x0000880020207890 */ /* 0x000fe4000fffe0ff */
[----:B------:R-:W-:Y:S02]  /*1dd0*/  UIADD3.X UR9, UPT, UPT, URZ, UR27, URZ, UP0, !UPT ;  /* 0x0000001bff097290 */ /* 0x000fe400087fe4ff */
[----:B------:R-:W-:Y:S02]  /*1de0*/  UISETP.NE.AND UP0, UPT, UR6, UR21, UPT ;  /* 0x000000150600728c */ /* 0x000fe4000bf05270 */
[----:B------:R-:W-:Y:S01]  /*1df0*/  UIADD3 UR16, UPT, UPT, UR4, 0x18800, URZ ;  /* 0x0001880004107890 */ /* 0x000fe2000fffe0ff */
[----:B------:R-:W-:Y:S01]  /*1e00*/  UMOV UR12, 0x0 ;  /* 0x00000000000c7882 */ /* 0x000fe20000000000 */
[----:B------:R-:W-:Y:S01]  /*1e10*/  UMOV UR13, 0x10000000 ;  /* 0x10000000000d7882 */ /* 0x000fe20000000000 */
[----:B------:R-:W-:Y:S01]  /*1e20*/  UMOV UR4, 0xff0000 ;  /* 0x00ff000000047882 */ /* 0x000fe20000000000 */
[----:B------:R-:W-:Y:S01]  /*1e30*/  UMOV UR20, UR36 ;  /* 0x0000002400147c82 */ /* 0x000fe20008000000 */
[----:B------:R-:W-:Y:S01]  /*1e40*/  UMOV UR17, UR33 ;  /* 0x0000002100117c82 */ /* 0x000fe20008000000 */
[----:B------:R-:W-:Y:S01]  /*1e50*/  UMOV UR18, UR34 ;  /* 0x0000002200127c82 */ /* 0x000fe20008000000 */
[----:B------:R-:W-:Y:S02]  /*1e60*/  UTMALDG.3D [UR32], [UR10], desc[UR12] ;  /* 0x00000c200a0075b4 */ /* 0x000fe40008011000 */
[----:B------:R2:W-:Y:S02]  /*1e70*/  UTMALDG.3D.MULTICAST [UR16], [UR8], UR4, desc[UR12] ;  /* 0x00000c10080073b4 */ /* 0x0005e40008011804 */
[----:B--2---:R-:W-:Y:S01]  /*1e80*/  UMOV UR13, UR21 ;  /* 0x00000015000d7c82 */ /* 0x004fe20008000000 */
[----:B------:R-:W-:Y:S01]  /*1e90*/  UMOV UR4, UR5 ;  /* 0x0000000500047c82 */ /* 0x000fe20008000000 */
[----:B------:R-:W-:Y:S05]  /*1ea0*/  BRA.U UP0, `(.L_x_32) ;  /* 0xfffffffd00487547 */ /* 0x000fea000b83ffff */
.L_x_26:
[----:B------:R-:W-:Y:S01]  /*1eb0*/  ULEA UR4, UR5, UR7, 0x3 ;  /* 0x0000000705047291 */ /* 0x000fe2000f8e18ff */
[----:B-1--4-:R-:W-:Y:S01]  /*1ec0*/  SHF.L.U32 R0, R12, 0x1f, RZ ;  /* 0x0000001f0c007819 */ /* 0x012fe200000006ff */
[----:B------:R-:W-:Y:S01]  /*1ed0*/  @!P1 SYNCS.ARRIVE.TRANS64.A1T0 RZ, [UR7+0xc8], RZ ;  /* 0x0000c8ffffff99a7 */ /* 0x000fe20008100007 */
[----:B------:R-:W-:-:S06]  /*1ee0*/  UISETP.GT.AND UP0, UPT, UR43, UR41, UPT ;  /* 0x000000292b00728c */ /* 0x000fcc000bf04270 */
[----:B---3--:R1:W3:Y:S03]  /*1ef0*/  SYNCS.PHASECHK.TRANS64.TRYWAIT P0, [UR4+0x40], R0 ;  /* 0x00004000ff0075a7 */ /* 0x0082e60008001104 */
[----:B------:R-:W-:Y:S05]  /*1f00*/  BRA.U !UP0, `(.L_x_33) ;  /* 0x0000000108bc7547 */ /* 0x000fea000b800000 */
[----:B------:R-:W-:Y:S01]  /*1f10*/  UIADD3 UR25, UPT, UPT, UR44, UR13, URZ ;  /* 0x0000000d2c197290 */ /* 0x000fe2000fffe0ff */
[----:B------:R-:W-:-:S11]  /*1f20*/  UMOV UR4, UR5 ;  /* 0x0000000500047c82 */ /* 0x000fd60008000000 */
.L_x_39:
[----:B------:R-:W-:Y:S01]  /*1f30*/  ULEA UR9, UR4, UR7, 0x3 ;  /* 0x0000000704097291 */ /* 0x000fe2000f8e18ff */
[----:B---3--:R-:W-:Y:S01]  /*1f40*/  @!P3 MOV R2, 0x6000 ;  /* 0x000060000002b802 */ /* 0x008fe20000000f00 */
[----:B-1-3--:R-:W-:Y:S10]  /*1f50*/  @P0 BRA `(.L_x_34) ;  /* 0x00000000000c0947 */ /* 0x00aff40003800000 */
[----:B------:R-:W-:-:S04]  /*1f60*/  SHF.L.U32 R3, R12, 0x1f, RZ ;  /* 0x0000001f0c037819 */ /* 0x000fc800000006ff */
[----:B------:R-:W3:Y:S02]  /*1f70*/  SYNCS.PHASECHK.TRANS64.TRYWAIT P0, [UR9+0x40], R3 ;  /* 0x00004003ff0075a7 */ /* 0x000ee40008001109 */
[----:B---3--:R-:W-:Y:S05]  /*1f80*/  @!P0 BRA `(.L_x_35) ;  /* 0x0000007000008947 */ /* 0x008fea0003800000 */
.L_x_34:
[----:B------:R3:W-:Y:S01]  /*1f90*/  @!P3 SYNCS.ARRIVE.TRANS64 RZ, [UR9], R2 ;  /* 0x00000002ffffb9a7 */ /* 0x0007e20008000009 */
[----:B------:R-:W-:-:S04]  /*1fa0*/  ULOP3.LUT UR5, UR24, 0x2, URZ, 0xfc, !UPT ;  /* 0x0000000218057892 */ /* 0x000fc8000f8efcff */
[----:B------:R-:W-:-:S09]  /*1fb0*/  UISETP.NE.AND UP0, UPT, UR5, 0x2, UPT ;  /* 0x000000020500788c */ /* 0x000fd2000bf05270 */
[----:B------:R-:W-:Y:S05]  /*1fc0*/  BRA.U UP0, `(.L_x_36) ;  /* 0x0000000100047547 */ /* 0x000fea000b800000 */
[----:B--2---:R-:W-:Y:S05]  /*1fd0*/  BPT.TRAP 0x1 ;  /* 0x000000040000795c */ /* 0x004fea0000300000 */
.L_x_36:
[----:B------:R-:W-:Y:S04]  /*1fe0*/  BSSY.RECONVERGENT B0, `(.L_x_37) ;  /* 0x0000003000007945 */ /* 0x000fe80003800200 */
[----:B------:R-:W-:Y:S05]  /*1ff0*/  @P2 BRA `(.L_x_38) ;  /* 0x0000000000042947 */ /* 0x000fea0003800000 */
[----:B--2---:R-:W-:Y:S05]  /*2000*/  BPT.TRAP 0x1 ;  /* 0x000000040000795c */ /* 0x004fea0000300000 */
.L_x_38:
[----:B--2---:R-:W-:Y:S05]  /*2010*/  BSYNC.RECONVERGENT B0 ;  /* 0x0000000000007941 */ /* 0x004fea0003800200 */
.L_x_37:
[----:B------:R-:W-:Y:S02]  /*2020*/  UIADD3 UR5, UPT, UPT, UR4, 0x1, URZ ;  /* 0x0000000104057890 */ /* 0x000fe4000fffe0ff */
[----:B------:R-:W-:Y:S02]  /*2030*/  UIADD3 UR14, UP1, UPT, UR26, 0x80, URZ ;  /* 0x000000801a0e7890 */ /* 0x000fe4000ff3e0ff */
[----:B------:R-:W-:Y:S02]  /*2040*/  UISETP.NE.AND UP0, UPT, UR5, 0x8, UPT ;  /* 0x000000080500788c */ /* 0x000fe4000bf05270 */
[----:B------:R-:W-:Y:S02]  /*2050*/  USHF.L.U32 UR10, UR13, 0x5, URZ ;  /* 0x000000050d0a7899 */ /* 0x000fe400080006ff */
[----:B------:R-:W-:Y:S02]  /*2060*/  USEL UR8, URZ, 0x1, UP0 ;  /* 0x00000001ff087887 */ /* 0x000fe40008000000 */
[----:B------:R-:W-:-:S02]  /*2070*/  USEL UR5, UR5, URZ, UP0 ;  /* 0x000000ff05057287 */ /* 0x000fc40008000000 */
[----:B------:R-:W-:Y:S02]  /*2080*/  UIADD3 UR22, UP0, UPT, UR26, 0x180, URZ ;  /* 0x000001801a167890 */ /* 0x000fe4000ff1e0ff */
[----:B------:R-:W-:Y:S01]  /*2090*/  LOP3.LUT R12, R12, UR8, RZ, 0x3c, !PT ;  /* 0x000000080c0c7c12 */ /* 0x000fe2000f8e3cff */
[----:B------:R-:W-:Y:S02]  /*20a0*/  ULEA UR8, UR4, UR7, 0xd ;  /* 0x0000000704087291 */ /* 0x000fe4000f8e68ff */
[----:B------:R-:W-:Y:S01]  /*20b0*/  ULEA UR6, UR5, UR7, 0x3 ;  /* 0x0000000705067291 */ /* 0x000fe2000f8e18ff */
[----:B-1----:R-:W-:Y:S01]  /*20c0*/  SHF.L.U32 R0, R12, 0x1f, RZ ;  /* 0x0000001f0c007819 */ /* 0x002fe200000006ff */
[----:B------:R-:W-:Y:S02]  /*20d0*/  UIADD3 UR8, UPT, UPT, UR8, 0x8800, URZ ;  /* 0x0000880008087890 */ /* 0x000fe4000fffe0ff */
[----:B------:R-:W-:Y:S02]  /*20e0*/  UIADD3.X UR15, UPT, UPT, URZ, UR27, URZ, UP1, !UPT ;  /* 0x0000001bff0f7290 */ /* 0x000fe40008ffe4ff */
[----:B------:R-:W-:-:S02]  /*20f0*/  ULEA UR16, UR4, UR29, 0xe ;  /* 0x0000001d04107291 */ /* 0x000fc4000f8e70ff */
[----:B------:R-:W-:Y:S01]  /*2100*/  UIADD3.X UR23, UPT, UPT, URZ, UR27, URZ, UP0, !UPT ;  /* 0x0000001bff177290 */ /* 0x000fe200087fe4ff */
[----:B------:R4:W1:Y:S01]  /*2110*/  SYNCS.PHASECHK.TRANS64.TRYWAIT P0, [UR6+0x40], R0 ;  /* 0x00004000ff0075a7 */ /* 0x0008620008001106 */
[----:B------:R-:W-:Y:S01]  /*2120*/  UMOV UR30, 0x0 ;  /* 0x00000000001e7882 */ /* 0x000fe20000000000 */
[----:B------:R-:W-:Y:S01]  /*2130*/  UMOV UR31, 0x10000000 ;  /* 0x10000000001f7882 */ /* 0x000fe20000000000 */
[----:B------:R-:W-:Y:S01]  /*2140*/  UMOV UR11, UR35 ;  /* 0x00000023000b7c82 */ /* 0x000fe20008000000 */
[----:B------:R-:W-:Y:S01]  /*2150*/  UMOV UR12, UR36 ;  /* 0x00000024000c7c82 */ /* 0x000fe20008000000 */
[----:B------:R-:W-:Y:S01]  /*2160*/  UMOV UR6, 0xff0000 ;  /* 0x00ff000000067882 */ /* 0x000fe20000000000 */
[----:B------:R-:W-:Y:S01]  /*2170*/  UMOV UR20, UR36 ;  /* 0x0000002400147c82 */ /* 0x000fe20008000000 */
[----:B------:R-:W-:Y:S01]  /*2180*/  UMOV UR17, UR9 ;  /* 0x0000000900117c82 */ /* 0x000fe20008000000 */
[----:B------:R-:W-:Y:S01]  /*2190*/  UMOV UR18, UR10 ;  /* 0x0000000a00127c82 */ /* 0x000fe20008000000 */
[----:B------:R4:W-:Y:S01]  /*21a0*/  UTMALDG.3D [UR8], [UR14], desc[UR30] ;  /* 0x00001e080e0075b4 */ /* 0x0009e20008011000 */
[----:B------:R-:W-:Y:S01]  /*21b0*/  UIADD3 UR13, UPT, UPT, UR13, 0x1, URZ ;  /* 0x000000010d0d7890 */ /* 0x000fe2000fffe0ff */
[----:B------:R-:W-:-:S03]  /*21c0*/  UMOV UR4, UR5 ;  /* 0x0000000500047c82 */ /* 0x000fc60008000000 */
[----:B------:R-:W-:Y:S01]  /*21d0*/  UISETP.NE.AND UP0, UPT, UR13, UR25, UPT ;  /* 0x000000190d00728c */ /* 0x000fe2000bf05270 */
[----:B------:R4:W-:Y:S08]  /*21e0*/  UTMALDG.3D.MULTICAST [UR16], [UR22], UR6, desc[UR30] ;  /* 0x00001e10160073b4 */ /* 0x0009f00008011806 */
[----:B----4-:R-:W-:Y:S05]  /*21f0*/  BRA.U UP0, `(.L_x_39) ;  /* 0xfffffffd004c7547 */ /* 0x010fea000b83ffff */
.L_x_33:
[C---:B------:R-:W-:Y:S01]  /*2200*/  LEA R3, R11.reuse, UR7, 0x3 ;  /* 0x000000070b037c11 */ /* 0x040fe2000f8e18ff */
[----:B------:R-:W-:Y:S01]  /*2210*/  NOP ;  /* 0x0000000000007918 */ /* 0x000fe20000000000 */
[----:B-1----:R-:W-:Y:S02]  /*2220*/  SHF.L.U32 R0, R10, 0x1f, RZ ;  /* 0x0000001f0a007819 */ /* 0x002fe400000006ff */
[----:B------:R-:W-:Y:S02]  /*2230*/  LEA R5, R11, UR7, 0x4 ;  /* 0x000000070b057c11 */ /* 0x000fe4000f8e20ff */
[----:B---3--:R-:W1:Y:S02]  /*2240*/  SYNCS.PHASECHK.TRANS64.TRYWAIT P0, [R3+URZ+0xd0], R0 ;  /* 0x0000d000030075a7 */ /* 0x008e6400080011ff */
[----:B-1----:R-:W-:Y:S05]  /*2250*/  @!P0 BRA `(.L_x_40) ;  /* 0x0000006c00648947 */ /* 0x002fea0003800000 */
.L_x_146:
[----:B------:R-:W3:Y:S01]  /*2260*/  LDS.128 R4, [R5+0x160] ;  /* 0x0001600005047984 */ /* 0x000ee20000000c00 */
[----:B------:R-:W-:Y:S01]  /*2270*/  UISETP.GE.AND UP0, UPT, UR42, 0x1, UPT ;  /* 0x000000012a00788c */ /* 0x000fe2000bf06270 */
[----:B------:R-:W-:Y:S01]  /*2280*/  @!PT LDS RZ, [RZ] ;  /* 0x00000000fffff984 */ /* 0x000fe20000000800 */
[----:B------:R-:W-:Y:S01]  /*2290*/  @!PT LDS RZ, [RZ] ;  /* 0x00000000fffff984 */ /* 0x000fe20000000800 */
[----:B------:R-:W-:Y:S01]  /*22a0*/  @!PT LDS RZ, [RZ] ;  /* 0x00000000fffff984 */ /* 0x000fe20000000800 */
[----:B------:R-:W-:Y:S01]  /*22b0*/  @!PT LDS RZ, [RZ] ;  /* 0x00000000fffff984 */ /* 0x000fe20000000800 */
[----:B------:R4:W-:Y:S06]  /*22c0*/  MEMBAR.ALL.CTA ;  /* 0x0000000000007992 */ /* 0x0009ec0000008000 */
[----:B----4-:R-:W4:Y:S01]  /*22d0*/  FENCE.VIEW.ASYNC.S ;  /* 0x00000000000073c6 */ /* 0x010f220000000000 */
[----:B---3--:R-:W-:-:S13]  /*22e0*/  LOP3.LUT P0, RZ, R6, 0x1, RZ, 0xc0, !PT ;  /* 0x0000000106ff7812 */ /* 0x008fda000780c0ff */
[----:B----4-:R-:W-:Y:S01]  /*22f0*/  VOTEU.ANY UP1, P0 ;  /* 0x0000000000ff7886 */ /* 0x010fe20000020100 */
[----:B------:R-:W-:-:S13]  /*2300*/  PLOP3.LUT P0, PT, PT, PT, UP1, 0x80, 0x8 ;  /* 0x000000000008781c */ /* 0x000fda0003f0f018 */
[----:B-1----:R-:W-:Y:S02]  /*2310*/  @P0 LOP3.LUT R0, R5, 0xffff, RZ, 0xc0, !PT ;  /* 0x0000ffff05000812 */ /* 0x002fe400078ec0ff */
[----:B------:R-:W-:Y:S02]  /*2320*/  @P0 MOV R2, R4 ;  /* 0x0000000400020202 */ /* 0x000fe40000000f00 */
[----:B------:R-:W-:Y:S01]  /*2330*/  @P0 R2UR UR6, R0 ;  /* 0x00000000000602ca */ /* 0x000fe200000e0000 */
[----:B------:R-:W-:Y:S01]  /*2340*/  VIADD R0, R3, 0xe0 ;  /* 0x000000e003007836 */ /* 0x000fe20000000000 */
[----:B------:R-:W-:Y:S02]  /*2350*/  @P0 SHF.R.U32.HI R4, RZ, 0x10, R5 ;  /* 0x00000010ff040819 */ /* 0x000fe40000011605 */
[----:B------:R-:W-:Y:S02]  /*2360*/  @P0 R2UR UR8, R2 ;  /* 0x00000000020802ca */ /* 0x000fe400000e0000 */
[----:B------:R-:W-:-:S02]  /*2370*/  PRMT R0, RZ, 0x654, R0 ;  /* 0x00000654ff007816 */ /* 0x000fc40000000000 */
[----:B------:R-:W-:Y:S02]  /*2380*/  @P0 R2UR UR4, R4 ;  /* 0x00000000040402ca */ /* 0x000fe400000e0000 */
[----:B------:R1:W-:Y:S03]  /*2390*/  SYNCS.ARRIVE.TRANS64.RED.A1T0 RZ, [R0+URZ], RZ ;  /* 0x000000ff00ff79a7 */ /* 0x0003e600081004ff */
[----:B------:R-:W-:-:S04]  /*23a0*/  @UP1 UMOV UR37, UR6 ;  /* 0x0000000600251c82 */ /* 0x000fc80008000000 */
[----:B------:R-:W-:-:S04]  /*23b0*/  @UP1 UMOV UR38, UR8 ;  /* 0x0000000800261c82 */ /* 0x000fc80008000000 */
[----:B------:R-:W-:Y:S01]  /*23c0*/  @UP1 UMOV UR36, UR4 ;  /* 0x0000000400241c82 */ /* 0x000fe20008000000 */
[----:B------:R-:W-:Y:S05]  /*23d0*/  BRA.U !UP0, `(.L_x_41) ;  /* 0x0000000108d47547 */ /* 0x000fea000b800000 */
[----:B------:R-:W2:Y:S01]  /*23e0*/  LDCU.128 UR12, c[0x0][0xb10] ;  /* 0x00016200ff0c77ac */ /* 0x000ea20008000c00 */
[----:B------:R-:W3:Y:S01]  /*23f0*/  LDCU UR25, c[0x0][0xb20] ;  /* 0x00016400ff1977ac */ /* 0x000ee20008000800 */
[----:B------:R-:W4:Y:S01]  /*2400*/  LDCU UR20, c[0x0][0xb0c] ;  /* 0x00016180ff1477ac */ /* 0x000f220008000800 */
[----:B------:R-:W1:Y:S01]  /*2410*/  LDCU.64 UR10, c[0x0][0xb28] ;  /* 0x00016500ff0a77ac */ /* 0x000e620008000a00 */
[----:B------:R-:W-:Y:S02]  /*2420*/  UISETP.NE.AND UP3, UPT, UR42, 0x1, UPT ;  /* 0x000000012a00788c */ /* 0x000fe4000bf65270 */
[----:B--2---:R-:W-:Y:S02]  /*2430*/  UIMAD.WIDE.U32 UR16, UR39, UR15, URZ ;  /* 0x0000000f271072a5 */ /* 0x004fe4000f8e00ff */
[----:B------:R-:W-:Y:S02]  /*2440*/  UIMAD.WIDE.U32 UR8, UR40, UR12, URZ ;  /* 0x0000000c280872a5 */ /* 0x000fe4000f8e00ff */
[----:B------:R-:W-:-:S02]  /*2450*/  UISETP.NE.AND UP0, UPT, UR14, 0x1, UPT ;  /* 0x000000010e00788c */ /* 0x000fc4000bf05270 */
[----:B------:R-:W-:Y:S01]  /*2460*/  UIMAD.WIDE.U32 UR22, UR37, UR15, URZ ;  /* 0x0000000f251672a5 */ /* 0x000fe2000f8e00ff */
[----:B------:R-:W-:Y:S02]  /*2470*/  UMOV UR16, UR17 ;  /* 0x0000001100107c82 */ /* 0x000fe40008000000 */
[----:B------:R-:W-:Y:S01]  /*2480*/  UMOV UR8, UR9 ;  /* 0x0000000900087c82 */ /* 0x000fe20008000000 */
[----:B---3--:R-:W-:Y:S02]  /*2490*/  USHF.R.U32.HI UR16, URZ, UR25, UR16 ;  /* 0x00000019ff107299 */ /* 0x008fe40008011610 */
[----:B----4-:R-:W-:Y:S02]  /*24a0*/  UISETP.NE.AND UP2, UPT, UR20, 0x1, UPT ;  /* 0x000000011400788c */ /* 0x010fe4000bf45270 */
[----:B------:R-:W-:Y:S02]  /*24b0*/  USHF.R.U32.HI UR8, URZ, UR13, UR8 ;  /* 0x0000000dff087299 */ /* 0x000fe40008011608 */
[----:B------:R-:W-:-:S02]  /*24c0*/  USEL UR6, UR39, UR16, !UP0 ;  /* 0x0000001027067287 */ /* 0x000fc4000c000000 */
[----:B------:R-:W-:Y:S02]  /*24d0*/  USEL UR8, UR40, UR8, !UP2 ;  /* 0x0000000828087287 */ /* 0x000fe4000d000000 */
[----:B-1----:R-:W-:Y:S01]  /*24e0*/  UIMAD.WIDE.U32 UR16, UR6, UR10, URZ ;  /* 0x0000000a061072a5 */ /* 0x002fe2000f8e00ff */
[----:B------:R-:W-:Y:S01]  /*24f0*/  UMOV UR4, UR23 ;  /* 0x0000001700047c82 */ /* 0x000fe20008000000 */
[----:B------:R-:W-:Y:S02]  /*2500*/  UIMAD.WIDE.U32 UR18, UR38, UR12, URZ ;  /* 0x0000000c261272a5 */ /* 0x000fe4000f8e00ff */
[----:B------:R-:W-:-:S03]  /*2510*/  UIMAD.WIDE.U32 UR22, UR8, UR10, URZ ;  /* 0x0000000a081672a5 */ /* 0x000fc6000f8e00ff */
[----:B------:R-:W-:Y:S01]  /*2520*/  UMOV UR16, UR17 ;  /* 0x0000001100107c82 */ /* 0x000fe20008000000 */
[----:B------:R-:W-:Y:S02]  /*2530*/  USHF.R.U32.HI UR4, URZ, UR25, UR4 ;  /* 0x00000019ff047299 */ /* 0x000fe40008011604 */
[----:B------:R-:W-:Y:S01]  /*2540*/  @UP3 USHF.R.U32.HI UR6, URZ, UR11, UR16 ;  /* 0x0000000bff063299 */ /* 0x000fe20008011610 */
[----:B------:R-:W-:Y:S01]  /*2550*/  UMOV UR18, UR19 ;  /* 0x0000001300127c82 */ /* 0x000fe20008000000 */
[----:B------:R-:W-:Y:S01]  /*2560*/  UMOV UR22, UR23 ;  /* 0x0000001700167c82 */ /* 0x000fe20008000000 */
[----:B------:R-:W-:Y:S02]  /*2570*/  USHF.R.U32.HI UR13, URZ, UR13, UR18 ;  /* 0x0000000dff0d7299 */ /* 0x000fe40008011612 */
[----:B------:R-:W-:Y:S02]  /*2580*/  USEL UR4, UR37, UR4, !UP0 ;  /* 0x0000000425047287 */ /* 0x000fe4000c000000 */
[----:B------:R-:W-:-:S02]  /*2590*/  @UP3 USHF.R.U32.HI UR8, URZ, UR11, UR22 ;  /* 0x0000000bff083299 */ /* 0x000fc40008011616 */
[----:B------:R-:W-:Y:S02]  /*25a0*/  UIMAD UR9, UR42, UR6, URZ ;  /* 0x000000062a0972a4 */ /* 0x000fe4000f8e02ff */
[----:B------:R-:W-:Y:S02]  /*25b0*/  USEL UR6, UR38, UR13, !UP2 ;  /* 0x0000000d26067287 */ /* 0x000fe4000d000000 */
[----:B------:R-:W-:Y:S02]  /*25c0*/  UIMAD UR12, UR42, UR8, URZ ;  /* 0x000000082a0c72a4 */ /* 0x000fe4000f8e02ff */
[----:B------:R-:W-:Y:S02]  /*25d0*/  UISETP.GE.AND UP0, UPT, UR4, UR9, UPT ;  /* 0x000000090400728c */ /* 0x000fe4000bf06270 */
[----:B------:R-:W-:Y:S02]  /*25e0*/  UIMAD.WIDE.U32 UR16, UR4, UR10, URZ ;  /* 0x0000000a041072a5 */ /* 0x000fe4000f8e00ff */
[----:B------:R-:W-:-:S02]  /*25f0*/  UISETP.GE.OR UP0, UPT, UR6, UR12, UP0 ;  /* 0x0000000c0600728c */ /* 0x000fc40008706670 */
[----:B------:R-:W-:Y:S02]  /*2600*/  UIMAD.WIDE.U32 UR12, UR6, UR10, URZ ;  /* 0x0000000a060c72a5 */ /* 0x000fe4000f8e00ff */
[----:B------:R-:W-:Y:S01]  /*2610*/  UIADD3 UR15, UPT, UPT, -UR4, URZ, URZ ;  /* 0x000000ff040f7290 */ /* 0x000fe2000fffe1ff */
[----:B------:R-:W-:Y:S01]  /*2620*/  UMOV UR10, UR17 ;  /* 0x00000011000a7c82 */ /* 0x000fe20008000000 */
[----:B------:R-:W-:Y:S02]  /*2630*/  UIADD3 UR12, UPT, UPT, -UR6, URZ, URZ ;  /* 0x000000ff060c7290 */ /* 0x000fe4000fffe1ff */
[----:B------:R-:W-:-:S03]  /*2640*/  USHF.R.U32.HI UR10, URZ, UR11, UR10 ;  /* 0x0000000bff0a7299 */ /* 0x000fc6000801160a */
[----:B------:R-:W-:Y:S01]  /*2650*/  @!UP0 UMOV UR9, UR13 ;  /* 0x0000000d00098c82 */ /* 0x000fe20008000000 */
[----:B------:R-:W-:Y:S02]  /*2660*/  UIMAD UR15, UR14, UR15, UR37 ;  /* 0x0000000f0e0f72a4 */ /* 0x000fe4000f8e0225 */
[----:B------:R-:W-:Y:S02]  /*2670*/  USEL UR10, UR4, UR10, !UP3 ;  /* 0x0000000a040a7287 */ /* 0x000fe4000d800000 */
[----:B------:R-:W-:Y:S02]  /*2680*/  @!UP0 USHF.R.U32.HI UR9, URZ, UR11, UR9 ;  /* 0x0000000bff098299 */ /* 0x000fe40008011609 */
[----:B------:R-:W-:Y:S02]  /*2690*/  UIADD3 UR11, UPT, UPT, -UR10, URZ, URZ ;  /* 0x000000ff0a0b7290 */ /* 0x000fe4000fffe1ff */
[----:B------:R-:W-:Y:S02]  /*26a0*/  @!UP0 USEL UR9, UR6, UR9, !UP3 ;  /* 0x0000000906098287 */ /* 0x000fe4000d800000 */
[----:B------:R-:W-:-:S02]  /*26b0*/  UIMAD UR11, UR42, UR11, UR4 ;  /* 0x0000000b2a0b72a4 */ /* 0x000fc4000f8e0204 */
[----:B------:R-:W-:Y:S02]  /*26c0*/  @!UP0 UIADD3 UR10, UPT, UPT, UR10, -UR9, URZ ;  /* 0x800000090a0a8290 */ /* 0x000fe4000fffe0ff */
[----:B------:R-:W-:Y:S02]  /*26d0*/  @!UP0 UIMAD UR9, UR11, UR8, UR9 ;  /* 0x000000080b0982a4 */ /* 0x000fe4000f8e0209 */
[----:B------:R-:W-:Y:S02]  /*26e0*/  @!UP0 UIMAD UR4, UR42, UR10, UR6 ;  /* 0x0000000a2a0482a4 */ /* 0x000fe4000f8e0206 */
[----:B------:R-:W-:Y:S02]  /*26f0*/  UIMAD UR8, UR20, UR12, UR38 ;  /* 0x0000000c140872a4 */ /* 0x000fe4000f8e0226 */
[----:B------:R-:W-:Y:S01]  /*2700*/  UIMAD UR37, UR4, UR14, UR15 ;  /* 0x0000000e042572a4 */ /* 0x000fe2000f8e020f */
[----:B------:R-:W-:Y:S02]  /*2710*/  @!UP0 UMOV UR6, UR9 ;  /* 0x0000000900068c82 */ /* 0x000fe40008000000 */
[----:B------:R-:W-:-:S12]  /*2720*/  UIMAD UR38, UR6, UR20, UR8 ;  /* 0x00000014062672a4 */ /* 0x000fd8000f8e0208 */
.L_x_41:
[----:B------:R-:W3:Y:S02]  /*2730*/  LDCU UR4, c[0x0][0xb30] ;  /* 0x00016600ff0477ac */ /* 0x000ee40008000800 */
[----:B---3--:R-:W-:-:S09]  /*2740*/  UISETP.NE.AND UP0, UPT, UR4, 0x1, UPT ;  /* 0x000000010400788c */ /* 0x008fd2000bf05270 */
[----:B------:R-:W-:Y:S05]  /*2750*/  BRA.U UP0, `(.L_x_42) ;  /* 0x0000000100447547 */ /* 0x000fea000b800000 */
[----:B------:R-:W3:Y:S01]  /*2760*/  LDCU.128 UR12, c[0x0][0xb10] ;  /* 0x00016200ff0c77ac */ /* 0x000ee20008000c00 */
[----:B------:R-:W4:Y:S01]  /*2770*/  LDCU UR16, c[0x0][0xb0c] ;  /* 0x00016180ff1077ac */ /* 0x000f220008000800 */
[----:B------:R-:W1:Y:S01]  /*2780*/  LDCU UR17, c[0x0][0xb20] ;  /* 0x00016400ff1177ac */ /* 0x000e620008000800 */
[----:B---3--:R-:W-:Y:S02]  /*2790*/  UIMAD.WIDE.U32 UR10, UR38, UR12, URZ ;  /* 0x0000000c260a72a5 */ /* 0x008fe4000f8e00ff */
[----:B------:R-:W-:Y:S02]  /*27a0*/  UIMAD.WIDE.U32 UR8, UR37, UR15, URZ ;  /* 0x0000000f250872a5 */ /* 0x000fe4000f8e00ff */
[----:B----4-:R-:W-:Y:S02]  /*27b0*/  UISETP.NE.AND UP2, UPT, UR16, 0x1, UPT ;  /* 0x000000011000788c */ /* 0x010fe4000bf45270 */
[----:B------:R-:W-:Y:S01]  /*27c0*/  UISETP.NE.AND UP0, UPT, UR14, 0x1, UPT ;  /* 0x000000010e00788c */ /* 0x000fe2000bf05270 */
[----:B------:R-:W-:-:S02]  /*27d0*/  UMOV UR6, UR11 ;  /* 0x0000000b00067c82 */ /* 0x000fc40008000000 */
[----:B------:R-:W-:Y:S01]  /*27e0*/  UMOV UR4, UR9 ;  /* 0x0000000900047c82 */ /* 0x000fe20008000000 */
[----:B------:R-:W-:Y:S02]  /*27f0*/  USHF.R.U32.HI UR6, URZ, UR13, UR6 ;  /* 0x0000000dff067299 */ /* 0x000fe40008011606 */
[----:B-1----:R-:W-:Y:S02]  /*2800*/  USHF.R.U32.HI UR4, URZ, UR17, UR4 ;  /* 0x00000011ff047299 */ /* 0x002fe40008011604 */
[----:B------:R-:W-:Y:S02]  /*2810*/  USEL UR6, UR38, UR6, !UP2 ;  /* 0x0000000626067287 */ /* 0x000fe4000d000000 */
[----:B------:R-:W-:-:S04]  /*2820*/  USEL UR4, UR37, UR4, !UP0 ;  /* 0x0000000425047287 */ /* 0x000fc8000c000000 */
[----:B------:R-:W-:Y:S02]  /*2830*/  UIADD3 UR8, UPT, UPT, UR6, -UR4, URZ ;  /* 0x8000000406087290 */ /* 0x000fe4000fffe0ff */
[----:B------:R-:W-:Y:S02]  /*2840*/  UIADD3 UR4, UPT, UPT, -UR6, UR4, URZ ;  /* 0x0000000406047290 */ /* 0x000fe4000fffe1ff */
[----:B------:R-:W-:Y:S02]  /*2850*/  UIMAD UR37, UR8, UR14, UR37 ;  /* 0x0000000e082572a4 */ /* 0x000fe4000f8e0225 */
[----:B------:R-:W-:-:S12]  /*2860*/  UIMAD UR38, UR4, UR16, UR38 ;  /* 0x00000010042672a4 */ /* 0x000fd8000f8e0226 */
.L_x_42:
[----:B------:R-:W-:Y:S01]  /*2870*/  VIADD R11, R11, 0x1 ;  /* 0x000000010b0b7836 */ /* 0x000fe20000000000 */
[----:B------:R-:W-:Y:S02]  /*2880*/  R2UR UR6, R66 ;  /* 0x00000000420672ca */ /* 0x000fe400000e0000 */
[----:B------:R-:W-:Y:S02]  /*2890*/  R2UR UR4, R65 ;  /* 0x00000000410472ca */ /* 0x000fe400000e0000 */
[C---:B------:R-:W-:Y:S02]  /*28a0*/  ISETP.NE.AND P0, PT, R11.reuse, 0x2, PT ;  /* 0x000000020b00780c */ /* 0x040fe40003f05270 */
[----:B------:R-:W-:Y:S02]  /*28b0*/  PLOP3.LUT P1, PT, PT, PT, PT, 0x80, 0x8 ;  /* 0x000000000008781c */ /* 0x000fe40003f2f070 */
[----:B------:R-:W-:Y:S02]  /*28c0*/  SEL R3, RZ, 0x1, P0 ;  /* 0x00000001ff037807 */ /* 0x000fe40000000000 */
[----:B------:R-:W-:-:S02]  /*28d0*/  SEL R11, R11, RZ, P0 ;  /* 0x000000ff0b0b7207 */ /* 0x000fc40000000000 */
[----:B------:R-:W-:Y:S01]  /*28e0*/  LOP3.LUT R10, R10, R3, RZ, 0x3c, !PT ;  /* 0x000000030a0a7212 */ /* 0x000fe200078e3cff */
[----:B------:R-:W-:Y:S02]  /*28f0*/  UIADD3 UR30, UPT, UPT, UR38, UR6, URZ ;  /* 0x00000006261e7290 */ /* 0x000fe4000fffe0ff */
[----:B------:R-:W-:Y:S01]  /*2900*/  UIADD3 UR31, UPT, UPT, UR37, UR4, URZ ;  /* 0x00000004251f7290 */ /* 0x000fe2000fffe0ff */
[----:B------:R-:W-:Y:S11]  /*2910*/  BRA.U UP1, `(.L_x_43) ;  /* 0xfffffff101507547 */ /* 0x000ff6000b83ffff */
[----:B------:R-:W-:Y:S01]  /*2920*/  UIADD3 UR7, UPT, UPT, UR7, 0x40, URZ ;  /* 0x0000004007077890 */ /* 0x000fe2000fffe0ff */
[----:B------:R-:W-:-:S03]  /*2930*/  SHF.L.U32 R3, R12, 0x1f, RZ ;  /* 0x0000001f0c037819 */ /* 0x000fc600000006ff */
[----:B------:R-:W-:-:S09]  /*2940*/  ULEA UR4, UR5, UR7, 0x3 ;  /* 0x0000000705047291 */ /* 0x000fd2000f8e18ff */
[----:B------:R-:W3:Y:S02]  /*2950*/  SYNCS.PHASECHK.TRANS64.TRYWAIT P0, [UR4], R3 ;  /* 0x00000003ff0075a7 */ /* 0x000ee40008001104 */
[----:B---3--:R-:W-:Y:S05]  /*2960*/  @!P0 BRA `(.L_x_44) ;  /* 0x0000006400b48947 */ /* 0x008fea0003800000 */
.L_x_148:
[----:B------:R-:W-:-:S04]  /*2970*/  UIADD3 UR4, UPT, UPT, UR5, 0x1, URZ ;  /* 0x0000000105047890 */ /* 0x000fc8000fffe0ff */
[----:B------:R-:W-:-:S04]  /*2980*/  UISETP.NE.AND UP0, UPT, UR4, 0x8, UPT ;  /* 0x000000080400788c */ /* 0x000fc8000bf05270 */
[----:B------:R-:W-:Y:S02]  /*2990*/  USEL UR6, URZ, 0x1, UP0 ;  /* 0x00000001ff067887 */ /* 0x000fe40008000000 */
[----:B------:R-:W-:-:S04]  /*29a0*/  USEL UR4, UR4, URZ, UP0 ;  /* 0x000000ff04047287 */ /* 0x000fc80008000000 */
[----:B------:R-:W-:Y:S01]  /*29b0*/  ULEA UR5, UR4, UR7, 0x3 ;  /* 0x0000000704057291 */ /* 0x000fe2000f8e18ff */
[----:B------:R-:W-:-:S04]  /*29c0*/  LOP3.LUT R2, R12, UR6, RZ, 0x3c, !PT ;  /* 0x000000060c027c12 */ /* 0x000fc8000f8e3cff */
[----:B-1----:R-:W-:-:S04]  /*29d0*/  SHF.L.U32 R3, R2, 0x1f, RZ ;  /* 0x0000001f02037819 */ /* 0x002fc800000006ff */
[----:B------:R-:W1:Y:S02]  /*29e0*/  SYNCS.PHASECHK.TRANS64.TRYWAIT P0, [UR5], R3 ;  /* 0x00000003ff0075a7 */ /* 0x000e640008001105 */
[----:B-1----:R-:W-:Y:S05]  /*29f0*/  @!P0 BRA `(.L_x_45) ;  /* 0x0000006400a88947 */ /* 0x002fea0003800000 */
.L_x_150:
        /* <DEDUP_REMOVED lines=9> */
.L_x_152:
        /* <DEDUP_REMOVED lines=9> */
.L_x_154:
        /* <DEDUP_REMOVED lines=9> */
.L_x_156:
        /* <DEDUP_REMOVED lines=9> */
.L_x_158:
        /* <DEDUP_REMOVED lines=9> */
.L_x_160:
[----:B------:R-:W-:-:S04]  /*2cd0*/  UIADD3 UR4, UPT, UPT, UR4, 0x1, URZ ;  /* 0x0000000104047890 */ /* 0x000fc8000fffe0ff */
[----:B------:R-:W-:-:S04]  /*2ce0*/  UISETP.NE.AND UP0, UPT, UR4, 0x8, UPT ;  /* 0x000000080400788c */ /* 0x000fc8000bf05270 */
[----:B------:R-:W-:Y:S02]  /*2cf0*/  USEL UR5, URZ, 0x1, UP0 ;  /* 0x00000001ff057887 */ /* 0x000fe40008000000 */
[----:B------:R-:W-:-:S04]  /*2d00*/  USEL UR4, UR4, URZ, UP0 ;  /* 0x000000ff04047287 */ /* 0x000fc80008000000 */
[----:B------:R-:W-:Y:S01]  /*2d10*/  ULEA UR4, UR4, UR7, 0x3 ;  /* 0x0000000704047291 */ /* 0x000fe2000f8e18ff */
[----:B-1----:R-:W-:-:S04]  /*2d20*/  LOP3.LUT R3, R2, UR5, RZ, 0x3c, !PT ;  /* 0x0000000502037c12 */ /* 0x002fc8000f8e3cff */
[----:B------:R-:W-:Y:S01]  /*2d30*/  SHF.L.U32 R3, R3, 0x1f, RZ ;  /* 0x0000001f03037819 */ /* 0x000fe200000006ff */
[----:B------:R-:W-:-:S07]  /*2d40*/  IMAD.U32 R0, RZ, RZ, UR4 ;  /* 0x00000004ff007e24 */ /* 0x000fce000f8e00ff */
.L_x_51:
[----:B-1----:R1:W3:Y:S02]  /*2d50*/  SYNCS.PHASECHK.TRANS64.TRYWAIT P0, [R0+URZ], R3 ;  /* 0x00000003000075a7 */ /* 0x0022e400080011ff */
[----:B---3--:R-:W-:Y:S05]  /*2d60*/  @!P0 NANOSLEEP.SYNCS 0x989680 ;  /* 0x009896800000895d */ /* 0x008fea0003900000 */
[----:B------:R-:W3:Y:S02]  /*2d70*/  @!P0 SYNCS.PHASECHK.TRANS64 P0, [R0+URZ], R3 ;  /* 0x00000003000085a7 */ /* 0x000ee400080010ff */
[----:B--23--:R-:W-:Y:S05]  /*2d80*/  @P0 EXIT ;  /* 0x000000000000094d */ /* 0x00cfea0003800000 */
[----:B------:R-:W-:Y:S05]  /*2d90*/  BRA `(.L_x_51) ;  /* 0xfffffffc00ec7947 */ /* 0x000fea000383ffff */
.L_x_23:
[----:B------:R-:W2:Y:S02]  /*2da0*/  S2UR UR4, SR_CgaCtaId ;  /* 0x00000000000479c3 */ /* 0x000ea40000008800 */
[----:B--2---:R-:W-:-:S04]  /*2db0*/  UISETP.NE.AND UP0, UPT, UR4, URZ, UPT ;  /* 0x000000ff0400728c */ /* 0x004fc8000bf05270 */
[----:B------:R-:W-:-:S09]  /*2dc0*/  UISETP.NE.OR UP0, UPT, UR18, 0x1, UP0 ;  /* 0x000000011200788c */ /* 0x000fd20008705670 */
[----:B------:R-:W-:Y:S05]  /*2dd0*/  BRA.U UP0, `(.L_x_52) ;  /* 0x00000005004c7547 */ /* 0x000fea000b800000 */
[----:B------:R-:W2:Y:S01]  /*2de0*/  S2UR UR5, SR_CgaCtaId ;  /* 0x00000000000579c3 */ /* 0x000ea20000008800 */
[----:B------:R-:W-:Y:S01]  /*2df0*/  UMOV UR4, 0x400 ;  /* 0x0000040000047882 */ /* 0x000fe20000000000 */
[----:B------:R-:W-:Y:S01]  /*2e00*/  ISETP.GE.U32.AND P2, PT, R0, 0x8, PT ;  /* 0x000000080000780c */ /* 0x000fe20003f46070 */
[----:B------:R-:W-:Y:S01]  /*2e10*/  IMAD.MOV.U32 R12, RZ, RZ, 0x1 ;  /* 0x00000001ff0c7424 */ /* 0x000fe200078e00ff */
[----:B------:R-:W-:Y:S02]  /*2e20*/  CS2R R10, SRZ ;  /* 0x00000000000a7805 */ /* 0x000fe4000001ff00 */
[----:B------:R-:W-:Y:S01]  /*2e30*/  CS2R R8, SRZ ;  /* 0x0000000000087805 */ /* 0x000fe2000001ff00 */
[----:B--2---:R-:W-:-:S03]  /*2e40*/  ULEA UR6, UR5, UR4, 0x18 ;  /* 0x0000000405067291 */ /* 0x004fc6000f8ec0ff */
[----:B------:R-:W-:-:S09]  /*2e50*/  UMOV UR5, URZ ;  /* 0x000000ff00057c82 */ /* 0x000fd20008000000 */
.L_x_56:
[----:B------:R-:W-:Y:S02]  /*2e60*/  LEA R2, R8, UR6, 0x3 ;  /* 0x0000000608027c11 */ /* 0x000fe4000f8e18ff */
[----:B------:R-:W-:-:S03]  /*2e70*/  SHF.L.U32 R5, R9, 0x1f, RZ ;  /* 0x0000001f09057819 */ /* 0x000fc600000006ff */
[----:B------:R-:W-:Y:S01]  /*2e80*/  VIADD R4, R2, 0x140 ;  /* 0x0000014002047836 */ /* 0x000fe20000000000 */
[----:B------:R-:W2:Y:S02]  /*2e90*/  SYNCS.PHASECHK.TRANS64.TRYWAIT P0, [R2+URZ+0x130], R5 ;  /* 0x00013005020075a7 */ /* 0x000ea400080011ff */
[----:B--2---:R-:W-:Y:S05]  /*2ea0*/  @!P0 BRA `(.L_x_53) ;  /* 0x00000064000c8947 */ /* 0x004fea0003800000 */
.L_x_161:
[----:B------:R-:W-:Y:S01]  /*2eb0*/  ULEA UR4, UR5, UR6, 0x3 ;  /* 0x0000000605047291 */ /* 0x000fe2000f8e18ff */
[----:B------:R-:W-:Y:S02]  /*2ec0*/  PRMT R4, RZ, 0x654, R4 ;  /* 0x00000654ff047816 */ /* 0x000fe40000000004 */
[----:B--2---:R-:W-:Y:S01]  /*2ed0*/  SHF.L.U32 R5, R12, 0x1f, RZ ;  /* 0x0000001f0c057819 */ /* 0x004fe200000006ff */
[----:B------:R-:W-:Y:S01]  /*2ee0*/  UIADD3 UR7, UPT, UPT, UR4, 0xd0, URZ ;  /* 0x000000d004077890 */ /* 0x000fe2000fffe0ff */
[----:B------:R2:W-:Y:S05]  /*2ef0*/  SYNCS.ARRIVE.TRANS64.RED.A1T0 RZ, [R4+URZ], RZ ;  /* 0x000000ff04ff79a7 */ /* 0x0005ea00081004ff */
[----:B------:R-:W-:Y:S01]  /*2f00*/  IMAD.U32 R7, RZ, RZ, UR7 ;  /* 0x00000007ff077e24 */ /* 0x000fe2000f8e00ff */
[----:B------:R-:W3:Y:S04]  /*2f10*/  SYNCS.PHASECHK.TRANS64.TRYWAIT P0, [UR4+0xe0], R5 ;  /* 0x0000e005ff0075a7 */ /* 0x000ee80008001104 */
[----:B------:R-:W-:Y:S01]  /*2f20*/  PRMT R6, R0, 0x654, R7 ;  /* 0x0000065400067816 */ /* 0x000fe20000000007 */
[----:B--2---:R-:W-:Y:S01]  /*2f30*/  @!P2 IMAD.MOV.U32 R4, RZ, RZ, 0x10 ;  /* 0x00000010ff04a424 */ /* 0x004fe200078e00ff */
[----:B---3--:R-:W-:Y:S06]  /*2f40*/  @!P0 BRA `(.L_x_54) ;  /* 0x0000006000f88947 */ /* 0x008fec0003800000 */
.L_x_163:
[----:B------:R-:W-:Y:S01]  /*2f50*/  ULEA UR8, UR5, UR6, 0x4 ;  /* 0x0000000605087291 */ /* 0x000fe2000f8e20ff */
[----:B------:R-:W-:Y:S01]  /*2f60*/  SEL R3, R6, R3, !P2 ;  /* 0x0000000306037207 */ /* 0x000fe20005000000 */
[----:B------:R-:W-:Y:S01]  /*2f70*/  UIADD3 UR9, UPT, UPT, UR4, 0xd0, URZ ;  /* 0x000000d004097890 */ /* 0x000fe2000fffe0ff */
[----:B--2---:R-:W-:Y:S01]  /*2f80*/  LEA R2, R11, UR6, 0x3 ;  /* 0x000000060b027c11 */ /* 0x004fe2000f8e18ff */
[----:B------:R-:W-:Y:S01]  /*2f90*/  UIADD3 UR8, UPT, UPT, UR8, 0x160, URZ ;  /* 0x0000016008087890 */ /* 0x000fe2000fffe0ff */
[----:B------:R-:W-:Y:S01]  /*2fa0*/  SHF.L.U32 R5, R10, 0x1f, RZ ;  /* 0x0000001f0a057819 */ /* 0x000fe200000006ff */
[----:B------:R2:W-:Y:S01]  /*2fb0*/  @!P2 SYNCS.ARRIVE.TRANS64.RED RZ, [R3+URZ], R4 ;  /* 0x0000000403ffa9a7 */ /* 0x0005e200080004ff */
[----:B------:R-:W-:Y:S01]  /*2fc0*/  UIADD3 UR4, UPT, UPT, UR5, 0x1, URZ ;  /* 0x0000000105047890 */ /* 0x000fe2000fffe0ff */
[----:B------:R-:W-:-:S03]  /*2fd0*/  VIADD R8, R8, 0x1 ;  /* 0x0000000108087836 */ /* 0x000fc60000000000 */
[----:B------:R-:W-:Y:S02]  /*2fe0*/  UISETP.NE.AND UP0, UPT, UR4, 0x2, UPT ;  /* 0x000000020400788c */ /* 0x000fe4000bf05270 */
[----:B------:R-:W-:Y:S06]  /*2ff0*/  UGETNEXTWORKID.BROADCAST [UR8], [UR9] ;  /* 0x00000000080073ca */ /* 0x000fec0008000100 */
[----:B------:R-:W-:Y:S01]  /*3000*/  USEL UR7, URZ, 0x1, UP0 ;  /* 0x00000001ff077887 */ /* 0x000fe20008000000 */
[----:B------:R-:W-:Y:S01]  /*3010*/  ISETP.NE.AND P0, PT, R8, 0x2, PT ;  /* 0x000000020800780c */ /* 0x000fe20003f05270 */
[----:B------:R-:W-:Y:S01]  /*3020*/  USEL UR5, UR4, URZ, UP0 ;  /* 0x000000ff04057287 */ /* 0x000fe20008000000 */
[----:B------:R-:W3:Y:S03]  /*3030*/  SYNCS.PHASECHK.TRANS64.TRYWAIT P1, [R2+URZ+0xd0], R5 ;  /* 0x0000d005020075a7 */ /* 0x000ee600080211ff */
[----:B------:R-:W-:Y:S01]  /*3040*/  LOP3.LUT R12, R12, UR7, RZ, 0x3c, !PT ;  /* 0x000000070c0c7c12 */ /* 0x000fe2000f8e3cff */
[----:B--23--:R-:W-:Y:S07]  /*3050*/  @!P1 BRA `(.L_x_55) ;  /* 0x0000006000cc9947 */ /* 0x00cfee0003800000 */
.L_x_164:
[C---:B------:R-:W-:Y:S01]  /*3060*/  LEA R4, R11.reuse, UR6, 0x4 ;  /* 0x000000060b047c11 */ /* 0x040fe2000f8e20ff */
[----:B--2---:R-:W-:Y:S01]  /*3070*/  VIADD R2, R2, 0xe0 ;  /* 0x000000e002027836 */ /* 0x004fe20000000000 */
[----:B------:R-:W-:Y:S01]  /*3080*/  SEL R8, R8, RZ, P0 ;  /* 0x000000ff08087207 */ /* 0x000fe20000000000 */
[----:B------:R-:W-:-:S03]  /*3090*/  VIADD R11, R11, 0x1 ;  /* 0x000000010b0b7836 */ /* 0x000fc60000000000 */
[----:B------:R-:W2:Y:S01]  /*30a0*/  LDS.128 R4, [R4+0x160] ;  /* 0x0001600004047984 */ /* 0x000ea20000000c00 */
[----:B------:R-:W-:Y:S02]  /*30b0*/  PRMT R2, RZ, 0x654, R2 ;  /* 0x00000654ff027816 */ /* 0x000fe40000000002 */
[C---:B------:R-:W-:Y:S01]  /*30c0*/  ISETP.NE.AND P1, PT, R11.reuse, 0x2, PT ;  /* 0x000000020b00780c */ /* 0x040fe20003f25270 */
[----:B------:R-:W-:Y:S01]  /*30d0*/  @!PT LDS RZ, [RZ] ;  /* 0x00000000fffff984 */ /* 0x000fe20000000800 */
[----:B------:R-:W-:Y:S01]  /*30e0*/  @!PT LDS RZ, [RZ] ;  /* 0x00000000fffff984 */ /* 0x000fe20000000800 */
[----:B------:R-:W-:Y:S01]  /*30f0*/  @!PT LDS RZ, [RZ] ;  /* 0x00000000fffff984 */ /* 0x000fe20000000800 */
[----:B------:R-:W-:Y:S01]  /*3100*/  @!PT LDS RZ, [RZ] ;  /* 0x00000000fffff984 */ /* 0x000fe20000000800 */
[----:B------:R3:W-:Y:S06]  /*3110*/  MEMBAR.ALL.CTA ;  /* 0x0000000000007992 */ /* 0x0007ec0000008000 */
[----:B---3--:R-:W3:Y:S01]  /*3120*/  FENCE.VIEW.ASYNC.S ;  /* 0x00000000000073c6 */ /* 0x008ee20000000000 */
[----:B------:R-:W-:Y:S01]  /*3130*/  SEL R11, R11, RZ, P1 ;  /* 0x000000ff0b0b7207 */ /* 0x000fe20000800000 */
[----:B---3--:R3:W-:Y:S01]  /*3140*/  SYNCS.ARRIVE.TRANS64.RED.A1T0 RZ, [R2+URZ], RZ ;  /* 0x000000ff02ff79a7 */ /* 0x0087e200081004ff */
[----:B--2---:R-:W-:-:S02]  /*3150*/  LOP3.LUT P3, RZ, R6, 0x1, RZ, 0xc0, !PT ;  /* 0x0000000106ff7812 */ /* 0x004fc4000786c0ff */
[----:B------:R-:W-:-:S04]  /*3160*/  SEL R5, RZ, 0x1, P1 ;  /* 0x00000001ff057807 */ /* 0x000fc80000800000 */
[----:B------:R-:W-:Y:S02]  /*3170*/  LOP3.LUT R10, R10, R5, RZ, 0x3c, !PT ;  /* 0x000000050a0a7212 */ /* 0x000fe400078e3cff */
[----:B---3--:R-:W-:-:S04]  /*3180*/  SEL R2, RZ, 0x1, P0 ;  /* 0x00000001ff027807 */ /* 0x008fc80000000000 */
[----:B------:R-:W-:Y:S01]  /*3190*/  LOP3.LUT R9, R9, R2, RZ, 0x3c, !PT ;  /* 0x0000000209097212 */ /* 0x000fe200078e3cff */
[----:B------:R-:W-:Y:S06]  /*31a0*/  @P3 BRA `(.L_x_56) ;  /* 0xfffffffc002c3947 */ /* 0x000fec000383ffff */
[----:B------:R-:W-:Y:S01]  /*31b0*/  ULEA UR4, UR5, UR6, 0x3 ;  /* 0x0000000605047291 */ /* 0x000fe2000f8e18ff */
[----:B------:R-:W-:-:S08]  /*31c0*/  SHF.L.U32 R3, R12, 0x1f, RZ ;  /* 0x0000001f0c037819 */ /* 0x000fd000000006ff */
[----:B------:R-:W2:Y:S02]  /*31d0*/  SYNCS.PHASECHK.TRANS64 P0, [UR4+0xe0], R3 ;  /* 0x0000e003ff0075a7 */ /* 0x000ea40008001004 */
[----:B--2---:R-:W-:Y:S05]  /*31e0*/  @P0 BRA `(.L_x_57) ;  /* 0x0000000000080947 */ /* 0x004fea0003800000 */
[----:B------:R-:W2:Y:S02]  /*31f0*/  SYNCS.PHASECHK.TRANS64.TRYWAIT P0, [UR4+0xe0], R3 ;  /* 0x0000e003ff0075a7 */ /* 0x000ea40008001104 */
[----:B--2---:R-:W-:Y:S05]  /*3200*/  @!P0 BRA `(.L_x_58) ;  /* 0x0000006000748947 */ /* 0x004fea0003800000 */
.L_x_57:
[----:B------:R-:W-:-:S04]  /*3210*/  UIADD3 UR7, UPT, UPT, UR5, 0x1, URZ ;  /* 0x0000000105077890 */ /* 0x000fc8000fffe0ff */
[----:B------:R-:W-:-:S04]  /*3220*/  UISETP.NE.AND UP0, UPT, UR7, 0x2, UPT ;  /* 0x000000020700788c */ /* 0x000fc8000bf05270 */
[----:B------:R-:W-:Y:S02]  /*3230*/  USEL UR8, URZ, 0x1, UP0 ;  /* 0x00000001ff087887 */ /* 0x000fe40008000000 */
[----:B------:R-:W-:-:S04]  /*3240*/  USEL UR7, UR7, URZ, UP0 ;  /* 0x000000ff07077287 */ /* 0x000fc80008000000 */
[----:B------:R-:W-:Y:S01]  /*3250*/  ULEA UR7, UR7, UR6, 0x3 ;  /* 0x0000000607077291 */ /* 0x000fe2000f8e18ff */
[----:B--2---:R-:W-:-:S04]  /*3260*/  LOP3.LUT R3, R12, UR8, RZ, 0x3c, !PT ;  /* 0x000000080c037c12 */ /* 0x004fc8000f8e3cff */
[----:B------:R-:W-:-:S04]  /*3270*/  SHF.L.U32 R0, R3, 0x1f, RZ ;  /* 0x0000001f03007819 */ /* 0x000fc800000006ff */
[----:B------:R-:W2:Y:S02]  /*3280*/  SYNCS.PHASECHK.TRANS64 P0, [UR7+0xe0], R0 ;  /* 0x0000e000ff0075a7 */ /* 0x000ea40008001007 */
[----:B-12---:R-:W-:Y:S05]  /*3290*/  @P0 EXIT ;  /* 0x000000000000094d */ /* 0x006fea0003800000 */
[----:B------:R-:W-:Y:S02]  /*32a0*/  SHF.L.U32 R3, R3, 0x1f, RZ ;  /* 0x0000001f03037819 */ /* 0x000fe400000006ff */
[----:B------:R-:W-:-:S07]  /*32b0*/  MOV R0, UR7 ;  /* 0x0000000700007c02 */ /* 0x000fce0008000f00 */
.L_x_59:
[----:B-1----:R1:W2:Y:S02]  /*32c0*/  SYNCS.PHASECHK.TRANS64.TRYWAIT P0, [R0+URZ+0xe0], R3 ;  /* 0x0000e003000075a7 */ /* 0x0022a400080011ff */
[----:B--2---:R-:W-:Y:S05]  /*32d0*/  @!P0 NANOSLEEP.SYNCS 0x989680 ;  /* 0x009896800000895d */ /* 0x004fea0003900000 */
[----:B------:R-:W2:Y:S02]  /*32e0*/  @!P0 SYNCS.PHASECHK.TRANS64 P0, [R0+URZ+0xe0], R3 ;  /* 0x0000e003000085a7 */ /* 0x000ea400080010ff */
[----:B--2---:R-:W-:Y:S05]  /*32f0*/  @P0 EXIT ;  /* 0x000000000000094d */ /* 0x004fea0003800000 */
[----:B------:R-:W-:Y:S05]  /*3300*/  BRA `(.L_x_59) ;  /* 0xfffffffc00ec7947 */ /* 0x000fea000383ffff */
.L_x_52:
[----:B------:R-:W-:Y:S05]  /*3310*/  BRA.U UP5, `(.L_x_60) ;  /* 0x0000000d05d87547 */ /* 0x000fea000b800000 */
[----:B------:R-:W2:Y:S01]  /*3320*/  S2UR UR7, SR_CgaCtaId ;  /* 0x00000000000779c3 */ /* 0x000ea20000008800 */
[----:B------:R-:W-:Y:S01]  /*3330*/  UMOV UR4, 0x40 ;  /* 0x0000004000047882 */ /* 0x000fe20000000000 */
[----:B------:R-:W-:Y:S01]  /*3340*/  NOP ;  /* 0x0000000000007918 */ /* 0x000fe20000000000 */
[----:B------:R-:W-:Y:S01]  /*3350*/  UMOV UR6, 0x400 ;  /* 0x0000040000067882 */ /* 0x000fe20000000000 */
[----:B--2---:R-:W-:Y:S02]  /*3360*/  ULEA UR5, UR7, UR4, 0x18 ;  /* 0x0000000407057291 */ /* 0x004fe4000f8ec0ff */
[----:B------:R-:W-:-:S07]  /*3370*/  ULEA UR6, UR7, UR6, 0x18 ;  /* 0x0000000607067291 */ /* 0x000fce000f8ec0ff */
[----:B------:R-:W2:Y:S02]  /*3380*/  LDS.U8 R0, [UR5+0x1c] ;  /* 0x00001c05ff007984 */ /* 0x000ea40008000000 */
[----:B--2---:R-:W-:-:S13]  /*3390*/  ISETP.NE.AND P0, PT, R0, RZ, PT ;  /* 0x000000ff0000720c */ /* 0x004fda0003f05270 */
[----:B------:R-:W-:Y:S05]  /*33a0*/  @P0 BRA `(.L_x_61) ;  /* 0x0000000000580947 */ /* 0x000fea0003800000 */
[----:B------:R-:W-:-:S13]  /*33b0*/  ELECT P0, URZ, PT ;  /* 0x0000000000ff782f */ /* 0x000fda0003800000 */
[----:B------:R-:W-:Y:S05]  /*33c0*/  @!P0 BRA `(.L_x_62) ;  /* 0x0000000000608947 */ /* 0x000fea0003800000 */
[----:B------:R-:W-:Y:S01]  /*33d0*/  UMOV UR4, 0x10 ;  /* 0x0000001000047882 */ /* 0x000fe20000000000 */
[----:B------:R-:W-:Y:S01]  /*33e0*/  HFMA2 R0, -RZ, RZ, 0, 5.9604644775390625e-08 ;  /* 0x00000001ff007431 */ /* 0x000fe200000001ff */
[----:B------:R-:W-:-:S03]  /*33f0*/  MOV R3, 0xffff ;  /* 0x0000ffff00037802 */ /* 0x000fc60000000f00 */
[----:B------:R-:W-:Y:S04]  /*3400*/  DEPBAR.LE SB2, 0x36 ;  /* 0x0000ad800000791a */ /* 0x000fe80000000000 */
[----:B------:R-:W2:Y:S02]  /*3410*/  UTCATOMSWS.FIND_AND_SET.ALIGN UP0, UR4, UR4 ;  /* 0x00000004000475e3 */ /* 0x000ea40008000800 */
[----:B--2---:R-:W-:Y:S01]  /*3420*/  MOV R4, UR4 ;  /* 0x0000000400047c02 */ /* 0x004fe20008000f00 */
[----:B------:R-:W-:Y:S06]  /*3430*/  BRA.U UP0, `(.L_x_63) ;  /* 0x0000000100187547 */ /* 0x000fec000b800000 */
.L_x_64:
[----:B------:R-:W-:Y:S05]  /*3440*/  NANOSLEEP 0x64 ;  /* 0x000000640000795d */ /* 0x000fea0003800000 */
[----:B------:R-:W-:-:S05]  /*3450*/  UMOV UR4, 0x10 ;  /* 0x0000001000047882 */ /* 0x000fca0000000000 */
[----:B------:R-:W-:Y:S04]  /*3460*/  DEPBAR.LE SB2, 0x36 ;  /* 0x0000ad800000791a */ /* 0x000fe80000000000 */
[----:B------:R-:W2:Y:S02]  /*3470*/  UTCATOMSWS.FIND_AND_SET.ALIGN UP0, UR4, UR4 ;  /* 0x00000004000475e3 */ /* 0x000ea40008000800 */
[----:B--2---:R-:W-:Y:S01]  /*3480*/  MOV R4, UR4 ;  /* 0x0000000400047c02 */ /* 0x004fe20008000f00 */
[----:B------:R-:W-:Y:S05]  /*3490*/  BRA.U !UP0, `(.L_x_64) ;  /* 0xfffffffd08e87547 */ /* 0x000fea000b83ffff */
.L_x_63:
[-C--:B------:R-:W-:Y:S02]  /*34a0*/  SHF.L.U32 R3, R3, R4.reuse, RZ ;  /* 0x0000000403037219 */ /* 0x080fe400000006ff */
[----:B------:R-:W-:Y:S01]  /*34b0*/  SHF.L.U32 R0, R0, R4, RZ ;  /* 0x0000000400007219 */ /* 0x000fe200000006ff */
[----:B------:R-:W-:Y:S02]  /*34c0*/  IMAD.SHL.U32 R4, R4, 0x20, RZ ;  /* 0x0000002004047824 */ /* 0x000fe400078e00ff */
[----:B------:R2:W-:Y:S04]  /*34d0*/  ATOMS.OR RZ, [UR5+0x14], R3 ;  /* 0x00001403ffff798c */ /* 0x0005e8000b000005 */
[----:B------:R2:W-:Y:S04]  /*34e0*/  ATOMS.OR RZ, [UR5+0x18], R0 ;  /* 0x00001800ffff798c */ /* 0x0005e8000b000005 */
[----:B------:R2:W-:Y:S01]  /*34f0*/  STS [UR6+0x180], R4 ;  /* 0x00018004ff007988 */ /* 0x0005e20008000806 */
[----:B------:R-:W-:Y:S05]  /*3500*/  BRA `(.L_x_62) ;  /* 0x0000000000107947 */ /* 0x000fea0003800000 */
.L_x_61:
[----:B------:R-:W-:Y:S02]  /*3510*/  MOV R0, 0xffffffff ;  /* 0xffffffff00007802 */ /* 0x000fe40000000f00 */
[----:B------:R-:W-:-:S03]  /*3520*/  MOV R4, 0x3550 ;  /* 0x0000355000047802 */ /* 0x000fc60000000f00 */
[----:B------:R2:W-:Y:S04]  /*3530*/  STS [UR6+0x180], R0 ;  /* 0x00018000ff007988 */ /* 0x0005e80008000806 */
[----:B-12--5:R-:W-:Y:S05]  /*3540*/  CALL.REL.NOINC `($__internal_1_$__cuda_sm10x_tcgen05_guardrail_trap_phase_invalid_during_alloc) ;  /* 0x0000006400bc7944 */ /* 0x026fea0003c00000 */
.L_x_62:
[----:B------:R-:W-:Y:S05]  /*3550*/  WARPSYNC.ALL ;  /* 0x0000000000007948 */ /* 0x000fea0003800000 */
[----:B------:R-:W3:Y:S01]  /*3560*/  S2UR UR4, SR_CgaCtaId ;  /* 0x00000000000479c3 */ /* 0x000ee20000008800 */
[----:B------:R-:W-:Y:S01]  /*3570*/  UMOV UR26, 0x400 ;  /* 0x00000400001a7882 */ /* 0x000fe20000000000 */
[----:B------:R-:W-:-:S06]  /*3580*/  NOP ;  /* 0x0000000000007918 */ /* 0x000fcc0000000000 */
[----:B------:R-:W-:Y:S06]  /*3590*/  BAR.ARV 0x6, 0xa0 ;  /* 0x0182800000007b1d */ /* 0x000fec0000002000 */
[----:B------:R-:W4:Y:S01]  /*35a0*/  LDCU UR5, c[0x0][0x38c] ;  /* 0x00007180ff0577ac */ /* 0x000f220008000800 */
[----:B------:R-:W-:Y:S01]  /*35b0*/  LOP3.LUT R2, R2, 0xffff, RZ, 0xc0, !PT ;  /* 0x0000ffff02027812 */ /* 0x000fe200078ec0ff */
[----:B------:R-:W-:Y:S01]  /*35c0*/  IMAD.MOV.U32 R11, RZ, RZ, 0x1 ;  /* 0x00000001ff0b7424 */ /* 0x000fe200078e00ff */
[----:B------:R-:W-:Y:S01]  /*35d0*/  CS2R R8, SRZ ;  /* 0x0000000000087805 */ /* 0x000fe2000001ff00 */
[----:B------:R-:W1:Y:S01]  /*35e0*/  LDCU UR7, c[0x0][0x38c] ;  /* 0x00007180ff0777ac */ /* 0x000e620008000800 */
[----:B------:R-:W-:Y:S01]  /*35f0*/  R2UR UR27, R2 ;  /* 0x00000000021b72ca */ /* 0x000fe200000e0000 */
[----:B------:R-:W-:Y:S01]  /*3600*/  IMAD.MOV.U32 R10, RZ, RZ, RZ ;  /* 0x000000ffff0a7224 */ /* 0x000fe200078e00ff */
[----:B------:R-:W-:Y:S01]  /*3610*/  UMOV UR30, URZ ;  /* 0x000000ff001e7c82 */ /* 0x000fe20008000000 */
[----:B------:R-:W-:Y:S01]  /*3620*/  UMOV UR24, URZ ;  /* 0x000000ff00187c82 */ /* 0x000fe20008000000 */
[----:B---3--:R-:W-:Y:S01]  /*3630*/  ULEA UR26, UR4, UR26, 0x18 ;  /* 0x0000001a041a7291 */ /* 0x008fe2000f8ec0ff */
[----:B------:R-:W-:Y:S01]  /*3640*/  UMOV UR38, 0x0 ;  /* 0x0000000000267882 */ /* 0x000fe20000000000 */
[----:B------:R-:W-:-:S02]  /*3650*/  UMOV UR39, 0x4200910 ;  /* 0x0420091000277882 */ /* 0x000fc40000000000 */
[----:B------:R-:W-:Y:S02]  /*3660*/  UIADD3 UR4, UPT, UPT, UR26, 0x8800, URZ ;  /* 0x000088001a047890 */ /* 0x000fe4000fffe0ff */
[----:B------:R-:W-:Y:S02]  /*3670*/  UIADD3 UR6, UPT, UPT, UR26, 0x18800, URZ ;  /* 0x000188001a067890 */ /* 0x000fe4000fffe0ff */
[----:B----4-:R-:W-:Y:S01]  /*3680*/  UIADD3 UR5, UPT, UPT, UR5, 0x1f, URZ ;  /* 0x0000001f05057890 */ /* 0x010fe2000fffe0ff */
[----:B--2---:R-:W2:Y:S01]  /*3690*/  LDS R0, [UR26+0x180] ;  /* 0x0001801aff007984 */ /* 0x004ea20008000800 */
[----:B-1----:R-:W-:Y:S01]  /*36a0*/  UMOV UR36, 0x0 ;  /* 0x0000000000247882 */ /* 0x002fe20000000000 */
[----:B------:R-:W-:Y:S01]  /*36b0*/  UMOV UR37, 0x4200910 ;  /* 0x0420091000257882 */ /* 0x000fe20000000000 */
[----:B------:R-:W-:Y:S02]  /*36c0*/  USHF.R.S32.HI UR40, URZ, 0x1f, UR5 ;  /* 0x0000001fff287899 */ /* 0x000fe40008011405 */
[----:B------:R-:W-:-:S02]  /*36d0*/  UISETP.GE.AND UP4, UPT, UR7, 0x1, UPT ;  /* 0x000000010700788c */ /* 0x000fc4000bf86270 */
[----:B------:R-:W-:Y:S02]  /*36e0*/  ULEA.HI UR40, UR40, UR5, URZ, 0x5 ;  /* 0x0000000528287291 */ /* 0x000fe4000f8f28ff */
[----:B------:R-:W-:Y:S02]  /*36f0*/  USHF.R.U32.HI UR5, URZ, 0x4, UR4 ;  /* 0x00000004ff057899 */ /* 0x000fe40008011604 */
[----:B------:R-:W-:Y:S02]  /*3700*/  USHF.R.S32.HI UR40, URZ, 0x5, UR40 ;  /* 0x00000005ff287899 */ /* 0x000fe40008011428 */
[----:B------:R-:W-:Y:S02]  /*3710*/  USHF.R.U32.HI UR4, URZ, 0x4, UR6 ;  /* 0x00000004ff047899 */ /* 0x000fe40008011606 */
[----:B------:R-:W-:Y:S02]  /*3720*/  UISETP.LT.AND UP0, UPT, UR40, 0x1, UPT ;  /* 0x000000012800788c */ /* 0x000fe4000bf01270 */
[----:B------:R-:W-:-:S02]  /*3730*/  ULOP3.LUT UR5, UR5, 0x3fff, URZ, 0xc0, !UPT ;  /* 0x00003fff05057892 */ /* 0x000fc4000f8ec0ff */
[----:B------:R-:W-:Y:S02]  /*3740*/  ULOP3.LUT UR4, UR4, 0x3fff, URZ, 0xc0, !UPT ;  /* 0x00003fff04047892 */ /* 0x000fe4000f8ec0ff */
[----:B------:R-:W-:Y:S02]  /*3750*/  USEL UR41, UR40, 0x1, !UP0 ;  /* 0x0000000128297887 */ /* 0x000fe4000c000000 */
[----:B------:R-:W-:Y:S02]  /*3760*/  ULOP3.LUT UR28, UR5, 0x10000, URZ, 0xfc, !UPT ;  /* 0x00010000051c7892 */ /* 0x000fe4000f8efcff */
[----:B------:R-:W-:Y:S02]  /*3770*/  ULOP3.LUT UR29, UR4, 0x10000, URZ, 0xfc, !UPT ;  /* 0x00010000041d7892 */ /* 0x000fe4000f8efcff */
[----:B------:R-:W-:Y:S01]  /*3780*/  UIADD3 UR41, UPT, UPT, -UR41, URZ, URZ ;  /* 0x000000ff29297290 */ /* 0x000fe2000fffe1ff */
[----:B------:R-:W-:Y:S01]  /*3790*/  UMOV UR34, 0x0 ;  /* 0x0000000000227882 */ /* 0x000fe20000000000 */
[----:B------:R-:W-:Y:S01]  /*37a0*/  UMOV UR35, 0x4200910 ;  /* 0x0420091000237882 */ /* 0x000fe20000000000 */
[----:B------:R-:W-:Y:S01]  /*37b0*/  UMOV UR32, 0x0 ;  /* 0x0000000000207882 */ /* 0x000fe20000000000 */
[----:B------:R-:W-:Y:S01]  /*37c0*/  UMOV UR33, 0x4200910 ;  /* 0x0420091000217882 */ /* 0x000fe20000000000 */
[----:B--2---:R-:W-:-:S15]  /*37d0*/  R2UR UR42, R0 ;  /* 0x00000000002a72ca */ /* 0x004fde00000e0000 */
.L_x_71:
[----:B------:R-:W-:Y:S02]  /*37e0*/  LEA R0, R10, UR26, 0x3 ;  /* 0x0000001a0a007c11 */ /* 0x000fe4000f8e18ff */
[----:B------:R-:W-:Y:S02]  /*37f0*/  SHF.L.U32 R5, R9, 0x1f, RZ ;  /* 0x0000001f09057819 */ /* 0x000fe400000006ff */
[----:B------:R-:W-:Y:S01]  /*3800*/  PLOP3.LUT P0, PT, PT, PT, UP4, 0x80, 0x8 ;  /* 0x000000000008781c */ /* 0x000fe20003f0f048 */
[----:B------:R-:W-:Y:S01]  /*3810*/  VIADD R3, R0, 0xe0 ;  /* 0x000000e000037836 */ /* 0x000fe20000000000 */
[----:B-1----:R-:W1:Y:S02]  /*3820*/  SYNCS.PHASECHK.TRANS64.TRYWAIT P1, [R0+URZ+0xd0], R5 ;  /* 0x0000d005000075a7 */ /* 0x002e6400080211ff */
[----:B-1-3--:R-:W-:Y:S09]  /*3830*/  @!P1 BRA `(.L_x_65) ;  /* 0x0000005c00009947 */ /* 0x00aff20003800000 */
.L_x_166:
[----:B------:R-:W-:Y:S01]  /*3840*/  LEA R4, R10, UR26, 0x4 ;  /* 0x0000001a0a047c11 */ /* 0x000fe2000f8e20ff */
[----:B------:R-:W-:Y:S01]  /*3850*/  @UP4 ULEA UR4, UR24, UR26, 0x3 ;  /* 0x0000001a18044291 */ /* 0x000fe2000f8e18ff */
[----:B------:R-:W-:Y:S01]  /*3860*/  PLOP3.LUT P2, PT, PT, PT, PT, 0x80, 0x8 ;  /* 0x000000000008781c */ /* 0x000fe20003f4f070 */
[----:B------:R-:W-:Y:S01]  /*3870*/  ULEA UR31, UR30, UR26, 0x3 ;  /* 0x0000001a1e1f7291 */ /* 0x000fe2000f8e18ff */
[----:B------:R-:W-:Y:S02]  /*3880*/  PRMT R3, RZ, 0x654, R3 ;  /* 0x00000654ff037816 */ /* 0x000fe40000000003 */
[----:B-1----:R-:W1:Y:S01]  /*3890*/  LDS.128 R4, [R4+0x160] ;  /* 0x0001600004047984 */ /* 0x002e620000000c00 */
[----:B------:R-:W-:Y:S02]  /*38a0*/  @P0 SHF.L.U32 R2, R8, 0x1f, RZ ;  /* 0x0000001f08020819 */ /* 0x000fe400000006ff */
[----:B------:R-:W-:Y:S01]  /*38b0*/  SHF.L.U32 R0, R11, 0x1f, RZ ;  /* 0x0000001f0b007819 */ /* 0x000fe200000006ff */
[----:B------:R-:W-:Y:S01]  /*38c0*/  @!PT LDS RZ, [RZ] ;  /* 0x00000000fffff984 */ /* 0x000fe20000000800 */
[----:B------:R-:W-:Y:S01]  /*38d0*/  @!PT LDS RZ, [RZ] ;  /* 0x00000000fffff984 */ /* 0x000fe20000000800 */
[----:B------:R-:W-:Y:S01]  /*38e0*/  @!PT LDS RZ, [RZ] ;  /* 0x00000000fffff984 */ /* 0x000fe20000000800 */
[----:B------:R-:W-:Y:S01]  /*38f0*/  @!PT LDS RZ, [RZ] ;  /* 0x00000000fffff984 */ /* 0x000fe20000000800 */
[----:B------:R2:W-:Y:S06]  /*3900*/  MEMBAR.ALL.CTA ;  /* 0x0000000000007992 */ /* 0x0005ec0000008000 */
[----:B--2---:R-:W2:Y:S02]  /*3910*/  FENCE.VIEW.ASYNC.S ;  /* 0x00000000000073c6 */ /* 0x004ea40000000000 */
[----:B--2---:R2:W-:Y:S01]  /*3920*/  SYNCS.ARRIVE.TRANS64.RED.A1T0 RZ, [R3+URZ], RZ ;  /* 0x000000ff03ff79a7 */ /* 0x0045e200081004ff */
[----:B------:R2:W3:Y:S01]  /*3930*/  @P0 SYNCS.PHASECHK.TRANS64.TRYWAIT P2, [UR4], R2 ;  /* 0x00000002ff0005a7 */ /* 0x0004e20008041104 */
[----:B------:R-:W-:Y:S01]  /*3940*/  ULEA.HI UR4, UR30, UR30, URZ, 0x1 ;  /* 0x0000001e1e047291 */ /* 0x000fe2000f8f08ff */
[----:B-1----:R-:W-:-:S03]  /*3950*/  LOP3.LUT P1, RZ, R6, 0x1, RZ, 0xc0, !PT ;  /* 0x0000000106ff7812 */ /* 0x002fc6000782c0ff */
[----:B------:R-:W-:Y:S02]  /*3960*/  USHF.L.U32 UR11, UR4, 0x6, URZ ;  /* 0x00000006040b7899 */ /* 0x000fe400080006ff */
[----:B------:R-:W-:Y:S02]  /*3970*/  ULOP3.LUT UR4, UR4, 0xffe, URZ, 0xc0, !UPT ;  /* 0x00000ffe04047892 */ /* 0x000fe4000f8ec0ff */
[----:B------:R-:W-:Y:S02]  /*3980*/  ULOP3.LUT UR11, UR11, 0xffffff80, URZ, 0xc0, !UPT ;  /* 0xffffff800b0b7892 */ /* 0x000fe4000f8ec0ff */
[----:B------:R-:W-:Y:S02]  /*3990*/  UIADD3 UR4, UPT, UPT, -UR4, UR30, URZ ;  /* 0x0000001e04047290 */ /* 0x000fe4000fffe1ff */
[----:B------:R-:W-:Y:S01]  /*39a0*/  UIADD3 UR11, UPT, UPT, UR42, UR11, URZ ;  /* 0x0000000b2a0b7290 */ /* 0x000fe2000fffe0ff */
[----:B------:R-:W1:Y:S03]  /*39b0*/  SYNCS.PHASECHK.TRANS64.TRYWAIT P0, [UR31+0x110], R0 ;  /* 0x00011000ff0075a7 */ /* 0x000e66000800111f */
[----:B------:R-:W-:Y:S01]  /*39c0*/  ULEA UR11, UR4, UR11, 0x14 ;  /* 0x0000000b040b7291 */ /* 0x000fe2000f8ea0ff */
[----:B-123--:R-:W-:Y:S11]  /*39d0*/  @!P0 BRA `(.L_x_66) ;  /* 0x0000005800ac8947 */ /* 0x00eff60003800000 */
.L_x_168:
[----:B------:R-:W-:Y:S01]  /*39e0*/  IADD3 R10, PT, PT, R10, 0x1, RZ ;  /* 0x000000010a0a7810 */ /* 0x000fe20007ffe0ff */
[----:B------:R-:W-:Y:S06]  /*39f0*/  BRA.U !UP4, `(.L_x_67) ;  /* 0x000000010cc07547 */ /* 0x000fec000b800000 */
[----:B------:R-:W-:Y:S01]  /*3a00*/  UPLOP3.LUT UP2, UPT, UPT, UPT, UPT, 0x40, 0x4 ;  /* 0x000000000004789c */ /* 0x000fe20003f4e870 */
[----:B------:R-:W-:Y:S01]  /*3a10*/  UMOV UR23, UR41 ;  /* 0x0000002900177c82 */ /* 0x000fe20008000000 */
[----:B------:R-:W-:Y:S01]  /*3a20*/  UMOV UR22, UR40 ;  /* 0x0000002800167c82 */ /* 0x000fe20008000000 */
[----:B------:R-:W-:-:S08]  /*3a30*/  UMOV UR10, UR24 ;  /* 0x00000018000a7c82 */ /* 0x000fd00008000000 */
.L_x_70:
[----:B------:R-:W-:Y:S02]  /*3a40*/  UIADD3 UR23, UPT, UPT, UR23, 0x1, URZ ;  /* 0x0000000117177890 */ /* 0x000fe4000fffe0ff */
[----:B--2---:R-:W-:Y:S02]  /*3a50*/  ULEA UR5, UR10, UR26, 0x3 ;  /* 0x0000001a0a057291 */ /* 0x004fe4000f8e18ff */
[----:B------:R-:W-:Y:S01]  /*3a60*/  UISETP.NE.AND UP3, UPT, UR23, URZ, UPT ;  /* 0x000000ff1700728c */ /* 0x000fe2000bf65270 */
[----:B---3--:R-:W-:Y:S10]  /*3a70*/  @P2 BRA `(.L_x_68) ;  /* 0x00000000000c2947 */ /* 0x008ff40003800000 */
[----:B-1----:R-:W-:Y:S04]  /*3a80*/  SHF.L.U32 R3, R8, 0x1f, RZ ;  /* 0x0000001f08037819 */ /* 0x002fe800000006ff */
[----:B------:R-:W1:Y:S02]  /*3a90*/  SYNCS.PHASECHK.TRANS64.TRYWAIT P0, [UR5], R3 ;  /* 0x00000003ff0075a7 */ /* 0x000e640008001105 */
[----:B-1----:R-:W-:Y:S05]  /*3aa0*/  @!P0 BRA `(.L_x_69) ;  /* 0x0000005800908947 */ /* 0x002fea0003800000 */
.L_x_68:
[----:B------:R-:W-:Y:S01]  /*3ab0*/  UISETP.NE.AND UP0, UPT, UR22, 0x1, UPT ;  /* 0x000000011600788c */ /* 0x000fe2000bf05270 */
[----:B------:R-:W-:Y:S01]  /*3ac0*/  PLOP3.LUT P2, PT, PT, PT, PT, 0x80, 0x8 ;  /* 0x000000000008781c */ /* 0x000fe20003f4f070 */
[----:B------:R-:W-:Y:S02]  /*3ad0*/  UIADD3 UR4, UPT, UPT, UR10, 0x1, URZ ;  /* 0x000000010a047890 */ /* 0x000fe4000fffe0ff */
[----:B------:R-:W-:Y:S02]  /*3ae0*/  UIADD3 UR25, UPT, UPT, UR5, 0x40, URZ ;  /* 0x0000004005197890 */ /* 0x000fe4000fffe0ff */
[----:B------:R-:W-:Y:S01]  /*3af0*/  UISETP.NE.AND UP1, UPT, UR4, 0x8, UPT ;  /* 0x000000080400788c */ /* 0x000fe2000bf25270 */
[----:B------:R-:W-:Y:S01]  /*3b00*/  PLOP3.LUT P0, PT, PT, PT, UP0, 0x80, 0x8 ;  /* 0x000000000008781c */ /* 0x000fe20003f0f008 */
[----:B------:R-:W-:Y:S02]  /*3b10*/  UIADD3 UR22, UPT, UPT, UR22, -0x1, URZ ;  /* 0xffffffff16167890 */ /* 0x000fe4000fffe0ff */
[----:B------:R-:W-:Y:S02]  /*3b20*/  USEL UR6, URZ, 0x1, UP1 ;  /* 0x00000001ff067887 */ /* 0x000fe40008800000 */
[----:B------:R-:W-:Y:S01]  /*3b30*/  USEL UR24, UR4, URZ, UP1 ;  /* 0x000000ff04187287 */ /* 0x000fe20008800000 */
[----:B------:R-:W-:Y:S01]  /*3b40*/  UMOV UR7, 0x40004040 ;  /* 0x4000404000077882 */ /* 0x000fe20000000000 */
[----:B------:R-:W-:Y:S02]  /*3b50*/  UMOV UR5, 0x40004040 ;  /* 0x4000404000057882 */ /* 0x000fe40000000000 */
[----:B------:R-:W-:Y:S01]  /*3b60*/  @UP0 ULEA UR4, UR24, UR26, 0x3 ;  /* 0x0000001a18040291 */ /* 0x000fe2000f8e18ff */
[----:B------:R-:W-:Y:S01]  /*3b70*/  LOP3.LUT R8, R8, UR6, RZ, 0x3c, !PT ;  /* 0x0000000608087c12 */ /* 0x000fe2000f8e3cff */
[----:B------:R-:W-:Y:S01]  /*3b80*/  ULEA UR6, UR10, UR29, 0xa ;  /* 0x0000001d0a067291 */ /* 0x000fe2000f8e50ff */
[----:B------:R-:W-:Y:S02]  /*3b90*/  UMOV UR21, 0x40004040 ;  /* 0x4000404000157882 */ /* 0x000fe40000000000 */
[----:B-1----:R-:W-:Y:S01]  /*3ba0*/  @P0 SHF.L.U32 R0, R8, 0x1f, RZ ;  /* 0x0000001f08000819 */ /* 0x002fe200000006ff */
[----:B------:R-:W-:Y:S02]  /*3bb0*/  UIADD3 UR20, UPT, UPT, UR6, 0x2, URZ ;  /* 0x0000000206147890 */ /* 0x000fe4000fffe0ff */
[----:B------:R-:W-:Y:S01]  /*3bc0*/  UIADD3 UR16, UPT, UPT, UR6, 0x4, URZ ;  /* 0x0000000406107890 */ /* 0x000fe2000fffe0ff */
[----:B------:R2:W3:Y:S01]  /*3bd0*/  @P0 SYNCS.PHASECHK.TRANS64.TRYWAIT P2, [UR4], R0 ;  /* 0x00000000ff0005a7 */ /* 0x0004e20008041104 */
[----:B------:R-:W-:Y:S02]  /*3be0*/  ULEA UR4, UR10, UR28, 0x9 ;  /* 0x0000001c0a047291 */ /* 0x000fe4000f8e48ff */
[----:B------:R-:W-:Y:S02]  /*3bf0*/  UIADD3 UR12, UPT, UPT, UR6, 0x6, URZ ;  /* 0x00000006060c7890 */ /* 0x000fe4000fffe0ff */
[----:B------:R-:W-:Y:S02]  /*3c00*/  UIADD3 UR18, UPT, UPT, UR4, 0x2, URZ ;  /* 0x0000000204127890 */ /* 0x000fe4000fffe0ff */
[----:B------:R-:W-:Y:S02]  /*3c10*/  UIADD3 UR14, UPT, UPT, UR4, 0x4, URZ ;  /* 0x00000004040e7890 */ /* 0x000fe4000fffe0ff */
[----:B------:R-:W-:Y:S01]  /*3c20*/  UIADD3 UR8, UPT, UPT, UR4, 0x6, URZ ;  /* 0x0000000604087890 */ /* 0x000fe2000fffe0ff */
[----:B------:R2:W-:Y:S01]  /*3c30*/  UTCHMMA gdesc[UR4], gdesc[UR6], tmem[UR11], tmem[UR38], idesc[UR39], UP2 ;  /* 0x00ff2606040075ea */ /* 0x0005e2000900000b */
[----:B------:R-:W-:Y:S01]  /*3c40*/  UPLOP3.LUT UP2, UPT, UPT, UPT, UPT, 0x80, 0x8 ;  /* 0x000000000008789c */ /* 0x000fe20003f4f070 */
[----:B------:R-:W-:Y:S01]  /*3c50*/  UMOV UR19, 0x40004040 ;  /* 0x4000404000137882 */ /* 0x000fe20000000000 */
[----:B------:R-:W-:Y:S01]  /*3c60*/  UMOV UR17, 0x40004040 ;  /* 0x4000404000117882 */ /* 0x000fe20000000000 */
[----:B------:R2:W-:Y:S01]  /*3c70*/  UTCHMMA gdesc[UR18], gdesc[UR20], tmem[UR11], tmem[UR36], idesc[UR37], UPT ;  /* 0x00ff2414120075ea */ /* 0x0005e2000b80000b */
[----:B------:R-:W-:Y:S01]  /*3c80*/  UMOV UR15, 0x40004040 ;  /* 0x40004040000f7882 */ /* 0x000fe20000000000 */
[----:B------:R-:W-:Y:S01]  /*3c90*/  UMOV UR13, 0x40004040 ;  /* 0x40004040000d7882 */ /* 0x000fe20000000000 */
[----:B------:R-:W-:Y:S01]  /*3ca0*/  UMOV UR9, 0x40004040 ;  /* 0x4000404000097882 */ /* 0x000fe20000000000 */
[----:B------:R2:W-:Y:S01]  /*3cb0*/  UTCHMMA gdesc[UR14], gdesc[UR16], tmem[UR11], tmem[UR34], idesc[UR35], UPT ;  /* 0x00ff22100e0075ea */ /* 0x0005e2000b80000b */
[----:B------:R2:W-:Y:S01]  /*3cc0*/  UTCHMMA gdesc[UR8], gdesc[UR12], tmem[UR11], tmem[UR32], idesc[UR33], UPT ;  /* 0x00ff200c080075ea */ /* 0x0005e2000b80000b */
[----:B------:R2:W-:Y:S01]  /*3cd0*/  UTCBAR.MULTICAST [UR25], URZ, UR27 ;  /* 0x000000ff190073e9 */ /* 0x0005e2000800081b */
[----:B------:R-:W-:Y:S01]  /*3ce0*/  UMOV UR10, UR24 ;  /* 0x00000018000a7c82 */ /* 0x000fe20008000000 */
[----:B------:R-:W-:Y:S05]  /*3cf0*/  BRA.U UP3, `(.L_x_70) ;  /* 0xfffffffd03507547 */ /* 0x000fea000b83ffff */
.L_x_67:
[----:B--2---:R-:W-:Y:S01]  /*3d00*/  UIADD3 UR4, UPT, UPT, UR30, 0x1, URZ ;  /* 0x000000011e047890 */ /* 0x004fe2000fffe0ff */
[C---:B------:R-:W-:Y:S01]  /*3d10*/  ISETP.NE.AND P0, PT, R10.reuse, 0x2, PT ;  /* 0x000000020a00780c */ /* 0x040fe20003f05270 */
[----:B------:R-:W-:Y:S02]  /*3d20*/  UIADD3 UR5, UPT, UPT, UR31, 0xf0, URZ ;  /* 0x000000f01f057890 */ /* 0x000fe4000fffe0ff */
[----:B------:R-:W-:Y:S01]  /*3d30*/  UISETP.NE.AND UP0, UPT, UR4, 0x4, UPT ;  /* 0x000000040400788c */ /* 0x000fe2000bf05270 */
[----:B-1----:R-:W-:Y:S02]  /*3d40*/  SEL R0, RZ, 0x1, P0 ;  /* 0x00000001ff007807 */ /* 0x002fe40000000000 */
[----:B------:R-:W-:Y:S01]  /*3d50*/  SEL R10, R10, RZ, P0 ;  /* 0x000000ff0a0a7207 */ /* 0x000fe20000000000 */
[----:B------:R-:W-:Y:S01]  /*3d60*/  USEL UR6, URZ, 0x1, UP0 ;  /* 0x00000001ff067887 */ /* 0x000fe20008000000 */
[----:B------:R-:W-:Y:S01]  /*3d70*/  LOP3.LUT R9, R9, R0, RZ, 0x3c, !PT ;  /* 0x0000000009097212 */ /* 0x000fe200078e3cff */
[----:B------:R-:W-:Y:S01]  /*3d80*/  USEL UR30, UR4, URZ, UP0 ;  /* 0x000000ff041e7287 */ /* 0x000fe20008000000 */
[----:B------:R1:W-:Y:S03]  /*3d90*/  UTCBAR [UR5], URZ ;  /* 0x000000ff050073e9 */ /* 0x0003e600080000ff */
[----:B------:R-:W-:Y:S01]  /*3da0*/  LOP3.LUT R11, R11, UR6, RZ, 0x3c, !PT ;  /* 0x000000060b0b7c12 */ /* 0x000fe2000f8e3cff */
[----:B------:R-:W-:Y:S07]  /*3db0*/  @P1 BRA `(.L_x_71) ;  /* 0xfffffff800881947 */ /* 0x000fee000383ffff */
[----:B------:R-:W2:Y:S01]  /*3dc0*/  S2UR UR8, SR_CgaCtaId ;  /* 0x00000000000879c3 */ /* 0x000ea20000008800 */
[----:B------:R-:W-:Y:S01]  /*3dd0*/  ELECT P0, URZ, PT ;  /* 0x0000000000ff782f */ /* 0x000fe20003800000 */
[----:B------:R-:W-:Y:S01]  /*3de0*/  IMAD.MOV.U32 R0, RZ, RZ, 0x1 ;  /* 0x00000001ff007424 */ /* 0x000fe200078e00ff */
[----:B------:R-:W-:Y:S01]  /*3df0*/  UIADD3 UR26, UPT, UPT, UR26, 0x110, URZ ;  /* 0x000001101a1a7890 */ /* 0x000fe2000fffe0ff */
[----:B------:R-:W-:Y:S01]  /*3e00*/  SHF.L.U32 R3, R11, 0x1f, RZ ;  /* 0x0000001f0b037819 */ /* 0x000fe200000006ff */
[----:B------:R-:W-:-:S03]  /*3e10*/  UMOV UR4, 0x40 ;  /* 0x0000004000047882 */ /* 0x000fc60000000000 */
[----:B------:R-:W-:Y:S01]  /*3e20*/  UVIRTCOUNT.DEALLOC.SMPOOL 0x80 ;  /* 0x000000800000784c */ /* 0x000fe20000000000 */
[----:B--2---:R-:W-:Y:S02]  /*3e30*/  ULEA UR8, UR8, UR4, 0x18 ;  /* 0x0000000408087291 */ /* 0x004fe4000f8ec0ff */
[----:B------:R-:W-:-:S07]  /*3e40*/  ULEA UR4, UR30, UR26, 0x3 ;  /* 0x0000001a1e047291 */ /* 0x000fce000f8e18ff */
[----:B------:R2:W-:Y:S02]  /*3e50*/  @P0 STS.U8 [UR8+0x1c], R0 ;  /* 0x00001c00ff000988 */ /* 0x0005e40008000008 */
[----:B------:R-:W4:Y:S02]  /*3e60*/  SYNCS.PHASECHK.TRANS64.TRYWAIT P0, [UR4], R3 ;  /* 0x00000003ff0075a7 */ /* 0x000f240008001104 */
[----:B--2-4-:R-:W-:Y:S05]  /*3e70*/  @!P0 BRA `(.L_x_72) ;  /* 0x0000005400b48947 */ /* 0x014fea0003800000 */
.L_x_171:
[----:B------:R-:W-:-:S04]  /*3e80*/  UIADD3 UR4, UPT, UPT, UR30, 0x1, URZ ;  /* 0x000000011e047890 */ /* 0x000fc8000fffe0ff */
[----:B------:R-:W-:-:S04]  /*3e90*/  UISETP.NE.AND UP0, UPT, UR4, 0x4, UPT ;  /* 0x000000040400788c */ /* 0x000fc8000bf05270 */
[----:B------:R-:W-:Y:S02]  /*3ea0*/  USEL UR6, URZ, 0x1, UP0 ;  /* 0x00000001ff067887 */ /* 0x000fe40008000000 */
[----:B------:R-:W-:-:S04]  /*3eb0*/  USEL UR4, UR4, URZ, UP0 ;  /* 0x000000ff04047287 */ /* 0x000fc80008000000 */
[----:B-1----:R-:W-:Y:S01]  /*3ec0*/  ULEA UR5, UR4, UR26, 0x3 ;  /* 0x0000001a04057291 */ /* 0x002fe2000f8e18ff */
[----:B------:R-:W-:-:S04]  /*3ed0*/  LOP3.LUT R2, R11, UR6, RZ, 0x3c, !PT ;  /* 0x000000060b027c12 */ /* 0x000fc8000f8e3cff */
[----:B--2---:R-:W-:-:S04]  /*3ee0*/  SHF.L.U32 R3, R2, 0x1f, RZ ;  /* 0x0000001f02037819 */ /* 0x004fc800000006ff */
[----:B------:R-:W1:Y:S02]  /*3ef0*/  SYNCS.PHASECHK.TRANS64.TRYWAIT P0, [UR5], R3 ;  /* 0x00000003ff0075a7 */ /* 0x000e640008001105 */
[----:B-1----:R-:W-:Y:S05]  /*3f00*/  @!P0 BRA `(.L_x_73) ;  /* 0x0000005400a88947 */ /* 0x002fea0003800000 */
.L_x_173:
        /* <DEDUP_REMOVED lines=9> */
.L_x_175:
[----:B------:R-:W-:-:S04]  /*3fa0*/  UIADD3 UR4, UPT, UPT, UR4, 0x1, URZ ;  /* 0x0000000104047890 */ /* 0x000fc8000fffe0ff */
[----:B------:R-:W-:-:S04]  /*3fb0*/  UISETP.NE.AND UP0, UPT, UR4, 0x4, UPT ;  /* 0x000000040400788c */ /* 0x000fc8000bf05270 */
[----:B------:R-:W-:Y:S02]  /*3fc0*/  USEL UR5, URZ, 0x1, UP0 ;  /* 0x00000001ff057887 */ /* 0x000fe40008000000 */
[----:B------:R-:W-:-:S04]  /*3fd0*/  USEL UR4, UR4, URZ, UP0 ;  /* 0x000000ff04047287 */ /* 0x000fc80008000000 */
[----:B------:R-:W-:Y:S01]  /*3fe0*/  ULEA UR4, UR4, UR26, 0x3 ;  /* 0x0000001a04047291 */ /* 0x000fe2000f8e18ff */
[----:B-1----:R-:W-:-:S04]  /*3ff0*/  LOP3.LUT R3, R2, UR5, RZ, 0x3c, !PT ;  /* 0x0000000502037c12 */ /* 0x002fc8000f8e3cff */
[----:B------:R-:W-:-:S04]  /*4000*/  SHF.L.U32 R3, R3, 0x1f, RZ ;  /* 0x0000001f03037819 */ /* 0x000fc800000006ff */
[----:B------:R-:W1:Y:S02]  /*4010*/  SYNCS.PHASECHK.TRANS64.TRYWAIT P0, [UR4], R3 ;  /* 0x00000003ff0075a7 */ /* 0x000e640008001104 */
[----:B-1----:R-:W-:Y:S05]  /*4020*/  @!P0 BRA `(.L_x_75) ;  /* 0x0000005400908947 */ /* 0x002fea0003800000 */
.L_x_177:
[----:B------:R-:W-:Y:S01]  /*4030*/  NOP ;  /* 0x0000000000007918 */ /* 0x000fe20000000000 */
[----:B-1----:R-:W1:Y:S01]  /*4040*/  LDS R0, [UR8+0x14] ;  /* 0x00001408ff007984 */ /* 0x002e620008000800 */
[----:B------:R-:W-:Y:S01]  /*4050*/  ULOP3.LUT UR4, UR42, 0xffff, URZ, 0xc0, !UPT ;  /* 0x0000ffff2a047892 */ /* 0x000fe2000f8ec0ff */
[----:B------:R-:W-:Y:S01]  /*4060*/  UMOV UR5, 0xffff ;  /* 0x0000ffff00057882 */ /* 0x000fe20000000000 */
[----:B------:R-:W-:Y:S02]  /*4070*/  UMOV UR6, 0x1 ;  /* 0x0000000100067882 */ /* 0x000fe40000000000 */
[----:B------:R-:W-:-:S04]  /*4080*/  USHF.R.U32.HI UR4, URZ, 0x5, UR4 ;  /* 0x00000005ff047899 */ /* 0x000fc80008011604 */
[----:B------:R-:W-:Y:S02]  /*4090*/  USHF.L.U32 UR5, UR5, UR4, URZ ;  /* 0x0000000405057299 */ /* 0x000fe400080006ff */
[----:B------:R-:W-:-:S04]  /*40a0*/  USHF.L.U32 UR4, UR6, UR4, URZ ;  /* 0x0000000406047299 */ /* 0x000fc800080006ff */
[----:B-1----:R-:W-:-:S04]  /*40b0*/  LOP3.LUT R0, R0, UR5, RZ, 0xc0, !PT ;  /* 0x0000000500007c12 */ /* 0x002fc8000f8ec0ff */
[----:B------:R-:W-:-:S13]  /*40c0*/  ISETP.NE.AND P0, PT, R0, UR5, PT ;  /* 0x0000000500007c0c */ /* 0x000fda000bf05270 */
[----:B------:R-:W-:Y:S05]  /*40d0*/  @P0 BRA `(.L_x_76) ;  /* 0x0000000000580947 */ /* 0x000fea0003800000 */
[----:B------:R-:W1:Y:S02]  /*40e0*/  LDS R0, [UR8+0x18] ;  /* 0x00001808ff007984 */ /* 0x000e640008000800 */
[----:B-1----:R-:W-:-:S04]  /*40f0*/  LOP3.LUT R0, R0, UR4, RZ, 0xc0, !PT ;  /* 0x0000000400007c12 */ /* 0x002fc8000f8ec0ff */
[----:B------:R-:W-:-:S13]  /*4100*/  ISETP.NE.AND P0, PT, R0, UR4, PT ;  /* 0x0000000400007c0c */ /* 0x000fda000bf05270 */
[----:B------:R-:W-:Y:S05]  /*4110*/  @P0 BRA `(.L_x_77) ;  /* 0x00000000003c0947 */ /* 0x000fea0003800000 */
[----:B------:R-:W1:Y:S01]  /*4120*/  S2R R2, SR_LANEID ;  /* 0x0000000000027919 */ /* 0x000e620000000000 */
[----:B------:R-:W-:Y:S01]  /*4130*/  ULOP3.LUT UR5, URZ, UR5, URZ, 0x33, !UPT ;  /* 0x00000005ff057292 */ /* 0x000fe2000f8e33ff */
[----:B------:R-:W-:Y:S01]  /*4140*/  LOP3.LUT R4, RZ, UR4, RZ, 0x33, !PT ;  /* 0x00000004ff047c12 */ /* 0x000fe2000f8e33ff */
[----:B------:R-:W-:Y:S02]  /*4150*/  VOTEU.ANY UR4, UPT, PT ;  /* 0x0000000000047886 */ /* 0x000fe400038e0100 */
[----:B------:R-:W-:Y:S01]  /*4160*/  UFLO.U32 UR4, UR4 ;  /* 0x00000004000472bd */ /* 0x000fe200080e0000 */
[----:B------:R-:W2:Y:S01]  /*4170*/  REDUX UR6, R4 ;  /* 0x00000000040673c4 */ /* 0x000ea20000000000 */
[----:B------:R-:W-:-:S06]  /*4180*/  IMAD.U32 R0, RZ, RZ, UR5 ;  /* 0x00000005ff007e24 */ /* 0x000fcc000f8e00ff */
[----:B------:R4:W-:Y:S01]  /*4190*/  UTCATOMSWS.AND URZ, UR5 ;  /* 0x0000000500ff79e3 */ /* 0x0009e20008000000 */
[----:B------:R-:W3:Y:S01]  /*41a0*/  REDUX UR7, R0 ;  /* 0x00000000000773c4 */ /* 0x000ee20000000000 */
[----:B-1----:R-:W-:Y:S01]  /*41b0*/  ISETP.EQ.U32.AND P0, PT, R2, UR4, PT ;  /* 0x0000000402007c0c */ /* 0x002fe2000bf02070 */
[----:B--2---:R-:W-:Y:S01]  /*41c0*/  IMAD.U32 R2, RZ, RZ, UR6 ;  /* 0x00000006ff027e24 */ /* 0x004fe2000f8e00ff */
[----:B---3--:R-:W-:-:S11]  /*41d0*/  MOV R3, UR7 ;  /* 0x0000000700037c02 */ /* 0x008fd60008000f00 */
[----:B------:R4:W-:Y:S04]  /*41e0*/  @P0 ATOMS.AND RZ, [UR8+0x14], R3 ;  /* 0x00001403ffff098c */ /* 0x0009e8000a800008 */
[----:B------:R4:W-:Y:S01]  /*41f0*/  @P0 ATOMS.AND RZ, [UR8+0x18], R2 ;  /* 0x00001802ffff098c */ /* 0x0009e2000a800008 */
[----:B------:R-:W-:Y:S05]  /*4200*/  BRA `(.L_x_78) ;  /* 0x0000000000147947 */ /* 0x000fea0003800000 */
.L_x_77:
[----:B------:R-:W-:Y:S02]  /*4210*/  MOV R2, 0x4230 ;  /* 0x0000423000027802 */ /* 0x000fe40000000f00 */
[----:B---3-5:R-:W-:Y:S05]  /*4220*/  CALL.REL.NOINC `($__internal_0_$__cuda_sm10x_tcgen05_guardrail_trap_col_being_dealloced_not_returned_by_alloc) ;  /* 0x0000005800787944 */ /* 0x028fea0003c00000 */
[----:B------:R-:W-:Y:S05]  /*4230*/  BRA `(.L_x_78) ;  /* 0x0000000000087947 */ /* 0x000fea0003800000 */
.L_x_76:
[----:B------:R-:W-:Y:S02]  /*4240*/  MOV R2, 0x4260 ;  /* 0x0000426000027802 */ /* 0x000fe40000000f00 */
[----:B---3-5:R-:W-:Y:S05]  /*4250*/  CALL.REL.NOINC `($__internal_2_$__cuda_sm10x_tcgen05_guardrail_trap_unallocated_columns_being_dealloced) ;  /* 0x0000005800847944 */ /* 0x028fea0003c00000 */
.L_x_78:
[----:B------:R-:W-:Y:S01]  /*4260*/  NOP ;  /* 0x0000000000007918 */ /* 0x000fe20000000000 */
[----:B----4-:R-:W-:Y:S05]  /*4270*/  EXIT ;  /* 0x000000000000794d */ /* 0x010fea0003800000 */
.L_x_60:
[----:B------:R-:W-:-:S09]  /*4280*/  UISETP.NE.OR UP0, UPT, UR18, 0x3, !UP3 ;  /* 0x000000031200788c */ /* 0x000fd2000df05670 */
[----:B------:R-:W-:Y:S05]  /*4290*/  BRA.U UP0, `(.L_x_79) ;  /* 0x0000001100887547 */ /* 0x000fea000b800000 */
[----:B------:R-:W2:Y:S01]  /*42a0*/  LDCU.64 UR4, c[0x0][0x888] ;  /* 0x00011100ff0477ac */ /* 0x000ea20008000a00 */
[----:B------:R-:W3:Y:S01]  /*42b0*/  S2UR UR8, SR_CgaCtaId ;  /* 0x00000000000879c3 */ /* 0x000ee20000008800 */
[----:B------:R-:W-:Y:S02]  /*42c0*/  HFMA2 R9, -RZ, RZ, 0, 0 ;  /* 0x00000000ff097431 */ /* 0x000fe400000001ff */
[----:B------:R-:W-:Y:S01]  /*42d0*/  IMAD.MOV.U32 R11, RZ, RZ, 0x1 ;  /* 0x00000001ff0b7424 */ /* 0x000fe200078e00ff */
[----:B------:R-:W4:Y:S01]  /*42e0*/  LDCU UR40, c[0x0][0x370] ;  /* 0x00006e00ff2877ac */ /* 0x000f220008000800 */
[----:B------:R-:W-:Y:S01]  /*42f0*/  IMAD.MOV.U32 R10, RZ, RZ, RZ ;  /* 0x000000ffff0a7224 */ /* 0x000fe200078e00ff */
[----:B------:R-:W-:Y:S01]  /*4300*/  MOV R3, 0x2000 ;  /* 0x0000200000037802 */ /* 0x000fe20000000f00 */
[----:B------:R-:W4:Y:S01]  /*4310*/  LDCU.128 UR44, c[0x0][0xb10] ;  /* 0x00016200ff2c77ac */ /* 0x000f220008000c00 */
[----:B------:R-:W1:Y:S01]  /*4320*/  LDC.64 R12, c[0x0][0x348] ;  /* 0x0000d200ff0c7b82 */ /* 0x000e620000000a00 */
[----:B------:R-:W3:Y:S01]  /*4330*/  LDCU UR37, c[0x0][0x374] ;  /* 0x00006e80ff2577ac */ /* 0x000ee20008000800 */
[----:B------:R-:W3:Y:S01]  /*4340*/  LDCU.64 UR38, c[0x0][0x890] ;  /* 0x00011200ff2677ac */ /* 0x000ee20008000a00 */
[----:B------:R-:W3:Y:S01]  /*4350*/  LDCU UR15, c[0x0][0xb0c] ;  /* 0x00016180ff0f77ac */ /* 0x000ee20008000800 */
[----:B--2---:R-:W-:Y:S01]  /*4360*/  UISETP.NE.U32.AND UP0, UPT, UR4, URZ, UPT ;  /* 0x000000ff0400728c */ /* 0x004fe2000bf05070 */
[----:B------:R-:W2:Y:S01]  /*4370*/  LDCU UR54, c[0x0][0xb20] ;  /* 0x00016400ff3677ac */ /* 0x000ea20008000800 */
[----:B------:R-:W2:Y:S01]  /*4380*/  LDCU UR4, c[0x0][0xb30] ;  /* 0x00016600ff0477ac */ /* 0x000ea20008000800 */
[----:B------:R-:W-:Y:S01]  /*4390*/  UMOV UR21, 0x400 ;  /* 0x0000040000157882 */ /* 0x000fe20000000000 */
[----:B----4-:R-:W-:-:S02]  /*43a0*/  UIMAD.WIDE.U32 UR52, UR40, UR44, URZ ;  /* 0x0000002c283472a5 */ /* 0x010fc4000f8e00ff */
[----:B---3--:R-:W-:Y:S02]  /*43b0*/  UIMAD.WIDE.U32 UR6, UR37, UR47, URZ ;  /* 0x0000002f250672a5 */ /* 0x008fe4000f8e00ff */
[----:B------:R-:W-:Y:S02]  /*43c0*/  ULEA UR21, UR8, UR21, 0x18 ;  /* 0x0000001508157291 */ /* 0x000fe4000f8ec0ff */
[----:B------:R-:W-:Y:S02]  /*43d0*/  UISETP.NE.U32.AND UP6, UPT, UR38, URZ, UPT ;  /* 0x000000ff2600728c */ /* 0x000fe4000bfc5070 */
[----:B------:R-:W-:Y:S02]  /*43e0*/  UIADD3 UR43, UPT, UPT, UR21, 0x98, URZ ;  /* 0x00000098152b7890 */ /* 0x000fe4000fffe0ff */
[----:B------:R-:W-:Y:S02]  /*43f0*/  UIADD3 UR33, UPT, UPT, UR21, 0x80, URZ ;  /* 0x0000008015217890 */ /* 0x000fe4000fffe0ff */
[----:B------:R-:W-:-:S02]  /*4400*/  UIADD3 UR25, UPT, UPT, UR21, 0x88, URZ ;  /* 0x0000008815197890 */ /* 0x000fc4000fffe0ff */
[----:B------:R-:W-:Y:S02]  /*4410*/  UIADD3 UR17, UPT, UPT, UR21, 0x90, URZ ;  /* 0x0000009015117890 */ /* 0x000fe4000fffe0ff */
[----:B------:R-:W-:Y:S02]  /*4420*/  UISETP.NE.AND.EX UP5, UPT, UR5, URZ, UPT, UP0 ;  /* 0x000000ff0500728c */ /* 0x000fe4000bfa5300 */
[----:B------:R-:W-:Y:S01]  /*4430*/  UISETP.NE.AND UP0, UPT, UR42, 0x1, UPT ;  /* 0x000000012a00788c */ /* 0x000fe2000bf05270 */
[----:B------:R-:W-:Y:S01]  /*4440*/  UMOV UR52, UR53 ;  /* 0x0000003500347c82 */ /* 0x000fe20008000000 */
[----:B------:R-:W-:Y:S01]  /*4450*/  UMOV UR51, UR7 ;  /* 0x0000000700337c82 */ /* 0x000fe20008000000 */
[----:B------:R-:W-:Y:S02]  /*4460*/  USEL UR41, URZ, 0x1, UP4 ;  /* 0x00000001ff297887 */ /* 0x000fe4000a000000 */
[----:B------:R-:W-:Y:S02]  /*4470*/  UISETP.NE.AND UP0, UPT, UR15, 0x1, UPT ;  /* 0x000000010f00788c */ /* 0x000fe4000bf05270 */
[----:B------:R-:W-:-:S02]  /*4480*/  UPLOP3.LUT UP4, UPT, UPT, UPT, UPT, 0x40, 0x4 ;  /* 0x000000000004789c */ /* 0x000fc40003f8e870 */
[----:B------:R-:W-:Y:S01]  /*4490*/  UISETP.GE.AND UP2, UPT, UR42, 0x1, UPT ;  /* 0x000000012a00788c */ /* 0x000fe2000bf46270 */
[----:B------:R-:W3:Y:S01]  /*44a0*/  LDCU.64 UR22, c[0x0][0xb28] ;  /* 0x00016500ff1677ac */ /* 0x000ee20008000a00 */
[----:B------:R-:W-:Y:S02]  /*44b0*/  UISETP.NE.AND.EX UP6, UPT, UR39, URZ, UPT, UP6 ;  /* 0x000000ff2700728c */ /* 0x000fe4000bfc5360 */
[----:B------:R-:W-:Y:S02]  /*44c0*/  UPRMT UR43, UR8, 0x654, UR43 ;  /* 0x00000654082b7896 */ /* 0x000fe4000800002b */
[----:B------:R-:W-:Y:S02]  /*44d0*/  UPRMT UR50, UR8, 0x654, UR33 ;  /* 0x0000065408327896 */ /* 0x000fe40008000021 */
[----:B------:R-:W-:Y:S02]  /*44e0*/  UPRMT UR49, UR8, 0x654, UR25 ;  /* 0x0000065408317896 */ /* 0x000fe40008000019 */
[----:B------:R-:W-:-:S02]  /*44f0*/  UPRMT UR48, UR8, 0x654, UR17 ;  /* 0x0000065408307896 */ /* 0x000fc40008000011 */
[----:B------:R-:W-:Y:S02]  /*4500*/  USHF.R.U32.HI UR52, URZ, UR45, UR52 ;  /* 0x0000002dff347299 */ /* 0x000fe40008011634 */
[----:B--2---:R-:W-:Y:S02]  /*4510*/  USHF.R.U32.HI UR51, URZ, UR54, UR51 ;  /* 0x00000036ff337299 */ /* 0x004fe40008011633 */
[----:B------:R-:W-:Y:S02]  /*4520*/  UISETP.NE.AND UP0, UPT, UR46, 0x1, UPT ;  /* 0x000000012e00788c */ /* 0x000fe4000bf05270 */
[----:B-1----:R-:W-:-:S11]  /*4530*/  UISETP.NE.AND UP3, UPT, UR4, 0x1, UPT ;  /* 0x000000010400788c */ /* 0x002fd6000bf65270 */
.L_x_90:
[C---:B------:R-:W-:Y:S02]  /*4540*/  LEA R8, R10.reuse, UR21, 0x3 ;  /* 0x000000150a087c11 */ /* 0x040fe4000f8e18ff */
[----:B------:R-:W-:Y:S02]  /*4550*/  SHF.L.U32 R5, R9, 0x1f, RZ ;  /* 0x0000001f09057819 */ /* 0x000fe400000006ff */
[----:B------:R-:W-:Y:S02]  /*4560*/  LEA R6, R10, UR21, 0x4 ;  /* 0x000000150a067c11 */ /* 0x000fe4000f8e20ff */
[----:B-1----:R-:W1:Y:S02]  /*4570*/  SYNCS.PHASECHK.TRANS64.TRYWAIT P0, [R8+URZ+0xd0], R5 ;  /* 0x0000d005080075a7 */ /* 0x002e6400080011ff */
[----:B-1----:R-:W-:Y:S05]  /*4580*/  @!P0 BRA `(.L_x_80) ;  /* 0x0000005000508947 */ /* 0x002fea0003800000 */
.L_x_178:
[----:B-1----:R-:W1:Y:S01]  /*4590*/  LDS.128 R4, [R6+0x160] ;  /* 0x0001600006047984 */ /* 0x002e620000000c00 */
[----:B------:R-:W-:Y:S01]  /*45a0*/  UISETP.GE.AND UP0, UPT, UR42, 0x1, UPT ;  /* 0x000000012a00788c */ /* 0x000fe2000bf06270 */
[----:B------:R-:W-:Y:S01]  /*45b0*/  @!PT LDS RZ, [RZ] ;  /* 0x00000000fffff984 */ /* 0x000fe20000000800 */
[----:B------:R-:W-:Y:S01]  /*45c0*/  @!PT LDS RZ, [RZ] ;  /* 0x00000000fffff984 */ /* 0x000fe20000000800 */
[----:B------:R-:W-:Y:S01]  /*45d0*/  @!PT LDS RZ, [RZ] ;  /* 0x00000000fffff984 */ /* 0x000fe20000000800 */
[----:B------:R-:W-:Y:S01]  /*45e0*/  @!PT LDS RZ, [RZ] ;  /* 0x00000000fffff984 */ /* 0x000fe20000000800 */
[----:B------:R2:W-:Y:S06]  /*45f0*/  MEMBAR.ALL.CTA ;  /* 0x0000000000007992 */ /* 0x0005ec0000008000 */
[----:B--2---:R-:W2:Y:S01]  /*4600*/  FENCE.VIEW.ASYNC.S ;  /* 0x00000000000073c6 */ /* 0x004ea20000000000 */
[----:B-1----:R-:W-:Y:S11]  /*4610*/  LOP3.LUT P0, RZ, R6, 0x1, RZ, 0xc0, !PT ;  /* 0x0000000106ff7812 */ /* 0x002ff6000780c0ff */
[----:B------:R-:W-:Y:S02]  /*4620*/  @!UPT UIADD3 URZ, UPT, UPT, URZ, URZ, URZ ;  /* 0x000000fffffff290 */ /* 0x000fe4000fffe0ff */
[----:B--2---:R-:W-:Y:S01]  /*4630*/  VOTEU.ANY UP2, P0 ;  /* 0x0000000000ff7886 */ /* 0x004fe20000040100 */
[----:B------:R-:W-:Y:S11]  /*4640*/  PLOP3.LUT P0, PT, PT, PT, UP2, 0x80, 0x8 ;  /* 0x000000000008781c */ /* 0x000ff60003f0f028 */
[----:B------:R-:W-:Y:S02]  /*4650*/  @!UPT UIADD3 URZ, UPT, UPT, URZ, URZ, URZ ;  /* 0x000000fffffff290 */ /* 0x000fe4000fffe0ff */
[----:B------:R-:W-:Y:S02]  /*4660*/  @P0 SHF.R.U32.HI R0, RZ, 0x10, R5 ;  /* 0x00000010ff000819 */ /* 0x000fe40000011605 */
[----:B------:R-:W-:Y:S02]  /*4670*/  @P0 MOV R2, R4 ;  /* 0x0000000400020202 */ /* 0x000fe40000000f00 */
[----:B------:R-:W-:Y:S01]  /*4680*/  @P0 R2UR UR4, R0 ;  /* 0x00000000000402ca */ /* 0x000fe200000e0000 */
[----:B------:R-:W-:Y:S01]  /*4690*/  VIADD R0, R8, 0xe0 ;  /* 0x000000e008007836 */ /* 0x000fe20000000000 */
[----:B------:R-:W-:Y:S02]  /*46a0*/  @P0 LOP3.LUT R4, R5, 0xffff, RZ, 0xc0, !PT ;  /* 0x0000ffff05040812 */ /* 0x000fe400078ec0ff */
[----:B------:R-:W-:Y:S02]  /*46b0*/  @P0 R2UR UR6, R2 ;  /* 0x00000000020602ca */ /* 0x000fe400000e0000 */
[----:B------:R-:W-:Y:S02]  /*46c0*/  PRMT R0, RZ, 0x654, R0 ;  /* 0x00000654ff007816 */ /* 0x000fe40000000000 */
[----:B------:R-:W-:Y:S02]  /*46d0*/  @P0 R2UR UR5, R4 ;  /* 0x00000000040502ca */ /* 0x000fe400000e0000 */
[----:B------:R1:W-:Y:S03]  /*46e0*/  SYNCS.ARRIVE.TRANS64.RED.A1T0 RZ, [R0+URZ], RZ ;  /* 0x000000ff00ff79a7 */ /* 0x0003e600081004ff */
[----:B------:R-:W-:Y:S04]  /*46f0*/  @UP2 UMOV UR29, UR4 ;  /* 0x00000004001d2c82 */ /* 0x000fe80008000000 */
[----:B------:R-:W-:Y:S04]  /*4700*/  @UP2 UMOV UR14, UR6 ;  /* 0x00000006000e2c82 */ /* 0x000fe80008000000 */
[----:B------:R-:W-:Y:S01]  /*4710*/  @UP2 UMOV UR13, UR5 ;  /* 0x00000005000d2c82 */ /* 0x000fe20008000000 */
[----:B------:R-:W-:Y:S05]  /*4720*/  BRA.U !UP0, `(.L_x_81) ;  /* 0x0000000108c07547 */ /* 0x000fea000b800000 */
[----:B------:R-:W-:Y:S02]  /*4730*/  UIMAD.WIDE.U32 UR18, UR13, UR47, URZ ;  /* 0x0000002f0d1272a5 */ /* 0x000fe4000f8e00ff */
[----:B------:R-:W-:Y:S02]  /*4740*/  UP2UR UR16, UPR, URZ, 0x4 ;  /* 0x00000004ff107883 */ /* 0x000fe40008000000 */
[----:B------:R-:W-:Y:S02]  /*4750*/  UISETP.NE.AND UP2, UPT, UR46, 0x1, UPT ;  /* 0x000000012e00788c */ /* 0x000fe4000bf45270 */
[----:B------:R-:W-:Y:S02]  /*4760*/  UIMAD.WIDE.U32 UR26, UR14, UR44, URZ ;  /* 0x0000002c0e1a72a5 */ /* 0x000fe4000f8e00ff */
[----:B------:R-:W-:Y:S02]  /*4770*/  USEL UR4, UR37, UR51, !UP2 ;  /* 0x0000003325047287 */ /* 0x000fe4000d000000 */
[----:B------:R-:W-:Y:S02]  /*4780*/  UISETP.NE.AND UP0, UPT, UR15, 0x1, UPT ;  /* 0x000000010f00788c */ /* 0x000fe4000bf05270 */
[----:B------:R-:W-:Y:S02]  /*4790*/  UP2UR UR20, UPR, URZ, 0x2 ;  /* 0x00000002ff147883 */ /* 0x000fe40008000000 */
[----:B------:R-:W-:Y:S02]  /*47a0*/  UISETP.NE.AND UP1, UPT, UR42, 0x1, UPT ;  /* 0x000000012a00788c */ /* 0x000fe4000bf25270 */
[----:B---3--:R-:W-:Y:S02]  /*47b0*/  UIMAD.WIDE.U32 UR8, UR4, UR22, URZ ;  /* 0x00000016040872a5 */ /* 0x008fe4000f8e00ff */
[----:B------:R-:W-:Y:S01]  /*47c0*/  USEL UR7, UR40, UR52, !UP0 ;  /* 0x0000003428077287 */ /* 0x000fe2000c000000 */
[----:B------:R-:W-:Y:S02]  /*47d0*/  UMOV UR5, UR19 ;  /* 0x0000001300057c82 */ /* 0x000fe40008000000 */
[----:B------:R-:W-:Y:S02]  /*47e0*/  USHF.R.U32.HI UR6, URZ, UR54, UR5 ;  /* 0x00000036ff067299 */ /* 0x000fe40008011605 */
[----:B------:R-:W-:Y:S02]  /*47f0*/  UIMAD.WIDE.U32 UR10, UR7, UR22, URZ ;  /* 0x00000016070a72a5 */ /* 0x000fe4000f8e00ff */
[----:B------:R-:W-:Y:S02]  /*4800*/  USEL UR6, UR13, UR6, !UP2 ;  /* 0x000000060d067287 */ /* 0x000fe4000d000000 */
[----:B------:R-:W-:Y:S01]  /*4810*/  UISETP.NE.AND UP2, UPT, UR16, URZ, UPT ;  /* 0x000000ff1000728c */ /* 0x000fe2000bf45270 */
[----:B------:R-:W-:Y:S02]  /*4820*/  UMOV UR5, UR27 ;  /* 0x0000001b00057c82 */ /* 0x000fe40008000000 */
[----:B------:R-:W-:Y:S03]  /*4830*/  USHF.R.U32.HI UR12, URZ, UR45, UR5 ;  /* 0x0000002dff0c7299 */ /* 0x000fe60008011605 */
[----:B------:R-:W-:Y:S02]  /*4840*/  UMOV UR5, UR9 ;  /* 0x0000000900057c82 */ /* 0x000fe40008000000 */
[----:B------:R-:W-:Y:S03]  /*4850*/  @UP1 USHF.R.U32.HI UR4, URZ, UR23, UR5 ;  /* 0x00000017ff041299 */ /* 0x000fe60008011605 */
[----:B------:R-:W-:Y:S01]  /*4860*/  UMOV UR5, UR11 ;  /* 0x0000000b00057c82 */ /* 0x000fe20008000000 */
[----:B------:R-:W-:Y:S02]  /*4870*/  UIMAD UR4, UR42, UR4, URZ ;  /* 0x000000042a0472a4 */ /* 0x000fe4000f8e02ff */
[----:B------:R-:W-:Y:S02]  /*4880*/  @UP1 USHF.R.U32.HI UR7, URZ, UR23, UR5 ;  /* 0x00000017ff071299 */ /* 0x000fe40008011605 */
[----:B------:R-:W-:Y:S02]  /*4890*/  USEL UR5, UR14, UR12, !UP0 ;  /* 0x0000000c0e057287 */ /* 0x000fe4000c000000 */
[----:B------:R-:W-:Y:S02]  /*48a0*/  UIMAD.WIDE.U32 UR10, UR6, UR22, URZ ;  /* 0x00000016060a72a5 */ /* 0x000fe4000f8e00ff */
[----:B------:R-:W-:Y:S02]  /*48b0*/  UIMAD UR8, UR42, UR7, URZ ;  /* 0x000000072a0872a4 */ /* 0x000fe4000f8e02ff */
[----:B------:R-:W-:Y:S03]  /*48c0*/  UISETP.GE.AND UP0, UPT, UR6, UR4, UPT ;  /* 0x000000040600728c */ /* 0x000fe6000bf06270 */
[----:B------:R-:W-:Y:S01]  /*48d0*/  UMOV UR4, UR11 ;  /* 0x0000000b00047c82 */ /* 0x000fe20008000000 */
[----:B------:R-:W-:Y:S02]  /*48e0*/  UISETP.GE.OR UP0, UPT, UR5, UR8, UP0 ;  /* 0x000000080500728c */ /* 0x000fe40008706670 */
[----:B------:R-:W-:Y:S02]  /*48f0*/  USHF.R.U32.HI UR4, URZ, UR23, UR4 ;  /* 0x00000017ff047299 */ /* 0x000fe40008011604 */
[----:B------:R-:W-:Y:S02]  /*4900*/  UIMAD.WIDE.U32 UR8, UR5, UR22, URZ ;  /* 0x00000016050872a5 */ /* 0x000fe4000f8e00ff */
[----:B------:R-:W-:Y:S04]  /*4910*/  USEL UR10, UR6, UR4, !UP1 ;  /* 0x00000004060a7287 */ /* 0x000fe8000c800000 */
[----:B------:R-:W-:Y:S01]  /*4920*/  UIADD3 UR11, UPT, UPT, -UR10, URZ, URZ ;  /* 0x000000ff0a0b7290 */ /* 0x000fe2000fffe1ff */
[----:B------:R-:W-:Y:S02]  /*4930*/  @!UP0 UMOV UR4, UR9 ;  /* 0x0000000900048c82 */ /* 0x000fe40008000000 */
[----:B------:R-:W-:Y:S02]  /*4940*/  @!UP0 USHF.R.U32.HI UR4, URZ, UR23, UR4 ;  /* 0x00000017ff048299 */ /* 0x000fe40008011604 */
[----:B------:R-:W-:Y:S02]  /*4950*/  UIMAD UR8, UR42, UR11, UR6 ;  /* 0x0000000b2a0872a4 */ /* 0x000fe4000f8e0206 */
[----:B------:R-:W-:Y:S02]  /*4960*/  @!UP0 USEL UR4, UR5, UR4, !UP1 ;  /* 0x0000000405048287 */ /* 0x000fe4000c800000 */
[----:B------:R-:W-:Y:S02]  /*4970*/  UISETP.NE.AND UP1, UPT, UR20, URZ, UPT ;  /* 0x000000ff1400728c */ /* 0x000fe4000bf25270 */
[----:B------:R-:W-:Y:S02]  /*4980*/  @!UP0 UIMAD UR8, UR7, UR8, UR4 ;  /* 0x00000008070882a4 */ /* 0x000fe4000f8e0204 */
[----:B------:R-:W-:Y:S02]  /*4990*/  @!UP0 UIADD3 UR9, UPT, UPT, UR10, -UR4, URZ ;  /* 0x800000040a098290 */ /* 0x000fe4000fffe0ff */
[----:B------:R-:W-:Y:S02]  /*49a0*/  UIADD3 UR4, UPT, UPT, -UR5, URZ, URZ ;  /* 0x000000ff05047290 */ /* 0x000fe4000fffe1ff */
[----:B------:R-:W-:Y:S02]  /*49b0*/  UIADD3 UR7, UPT, UPT, -UR6, URZ, URZ ;  /* 0x000000ff06077290 */ /* 0x000fe4000fffe1ff */
[----:B------:R-:W-:Y:S02]  /*49c0*/  @!UP0 UIMAD UR6, UR9, UR42, UR5 ;  /* 0x0000002a090682a4 */ /* 0x000fe4000f8e0205 */
[----:B------:R-:W-:Y:S02]  /*49d0*/  UIMAD UR14, UR15, UR4, UR14 ;  /* 0x000000040f0e72a4 */ /* 0x000fe4000f8e020e */
[----:B------:R-:W-:Y:S01]  /*49e0*/  UIMAD UR13, UR46, UR7, UR13 ;  /* 0x000000072e0d72a4 */ /* 0x000fe2000f8e020d */
[----:B------:R-:W-:Y:S02]  /*49f0*/  @!UP0 UMOV UR5, UR8 ;  /* 0x0000000800058c82 */ /* 0x000fe40008000000 */
[----:B------:R-:W-:Y:S02]  /*4a00*/  UIMAD UR14, UR5, UR15, UR14 ;  /* 0x0000000f050e72a4 */ /* 0x000fe4000f8e020e */
[----:B------:R-:W-:Y:S11]  /*4a10*/  UIMAD UR13, UR6, UR46, UR13 ;  /* 0x0000002e060d72a4 */ /* 0x000ff6000f8e020d */
[----:B------:R-:W-:Y:S01]  /*4a20*/  @!UPT UIADD3 URZ, UPT, UPT, URZ, URZ, URZ ;  /* 0x000000fffffff290 */ /* 0x000fe2000fffe0ff */
.L_x_81:
[----:B------:R-:W2:Y:S01]  /*4a30*/  @!UP3 LDCU.128 UR8, c[0x0][0xb10] ;  /* 0x00016200ff08b7ac */ /* 0x000ea20008000c00 */
[----:B------:R-:W-:Y:S02]  /*4a40*/  ISETP.NE.U32.AND P0, PT, RZ, UR38, PT ;  /* 0x00000026ff007c0c */ /* 0x000fe4000bf05070 */
[----:B------:R-:W-:Y:S02]  /*4a50*/  SHF.L.U32 R4, R11, 0x1f, RZ ;  /* 0x0000001f0b047819 */ /* 0x000fe400000006ff */
[----:B------:R-:W-:Y:S01]  /*4a60*/  ISETP.NE.AND.EX P0, PT, RZ, UR39, PT, P0 ;  /* 0x00000027ff007c0c */ /* 0x000fe2000bf05300 */
[----:B------:R-:W4:Y:S01]  /*4a70*/  @!UP3 LDCU UR5, c[0x0][0xb0c] ;  /* 0x00016180ff05b7ac */ /* 0x000f220008000800 */
[----:B------:R-:W-:Y:S02]  /*4a80*/  USHF.L.U32 UR35, UR30, 0x6, URZ ;  /* 0x000000061e237899 */ /* 0x000fe400080006ff */
[----:B------:R-:W-:Y:S02]  /*4a90*/  USHF.L.U32 UR34, UR31, 0x7, URZ ;  /* 0x000000071f227899 */ /* 0x000fe400080006ff */
[----:B--2---:R-:W-:Y:S07]  /*4aa0*/  UIMAD.WIDE.U32 UR6, UR14, UR8, URZ ;  /* 0x000000080e0672a5 */ /* 0x004fee000f8e00ff */
[----:B------:R-:W-:Y:S01]  /*4ab0*/  @!UP3 UMOV UR4, UR7 ;  /* 0x000000070004bc82 */ /* 0x000fe20008000000 */
[----:B----4-:R-:W-:Y:S02]  /*4ac0*/  @!UP3 UISETP.NE.AND UP0, UPT, UR5, 0x1, UPT ;  /* 0x000000010500b88c */ /* 0x010fe4000bf05270 */
[----:B------:R-:W-:Y:S02]  /*4ad0*/  @!UP3 USHF.R.U32.HI UR4, URZ, UR9, UR4 ;  /* 0x00000009ff04b299 */ /* 0x000fe40008011604 */
[----:B------:R-:W-:Y:S02]  /*4ae0*/  UIMAD.WIDE.U32 UR6, UR13, UR11, URZ ;  /* 0x0000000b0d0672a5 */ /* 0x000fe4000f8e00ff */
[----:B------:R-:W-:Y:S02]  /*4af0*/  @!UP3 USEL UR8, UR14, UR4, !UP0 ;  /* 0x000000040e08b287 */ /* 0x000fe4000c000000 */
[----:B------:R-:W-:Y:S03]  /*4b00*/  @!UP3 UISETP.NE.AND UP0, UPT, UR10, 0x1, UPT ;  /* 0x000000010a00b88c */ /* 0x000fe6000bf05270 */
[----:B------:R-:W-:Y:S02]  /*4b10*/  @!UP3 UMOV UR6, UR7 ;  /* 0x000000070006bc82 */ /* 0x000fe40008000000 */
[----:B------:R-:W2:Y:S02]  /*4b20*/  @!UP3 LDCU UR4, c[0x0][0xb20] ;  /* 0x00016400ff04b7ac */ /* 0x000ea40008000800 */
[----:B--2---:R-:W-:Y:S04]  /*4b30*/  @!UP3 USHF.R.U32.HI UR6, URZ, UR4, UR6 ;  /* 0x00000004ff06b299 */ /* 0x004fe80008011606 */
[----:B------:R-:W-:Y:S04]  /*4b40*/  @!UP3 USEL UR6, UR13, UR6, !UP0 ;  /* 0x000000060d06b287 */ /* 0x000fe8000c000000 */
[----:B------:R-:W-:Y:S02]  /*4b50*/  @!UP3 UIADD3 UR4, UPT, UPT, -UR8, UR6, URZ ;  /* 0x000000060804b290 */ /* 0x000fe4000fffe1ff */
[----:B------:R-:W-:Y:S02]  /*4b60*/  @!UP3 UIADD3 UR6, UPT, UPT, UR8, -UR6, URZ ;  /* 0x800000060806b290 */ /* 0x000fe4000fffe0ff */
[----:B------:R-:W-:Y:S02]  /*4b70*/  @!UP3 UIMAD UR14, UR4, UR5, UR14 ;  /* 0x00000005040eb2a4 */ /* 0x000fe4000f8e020e */
[----:B------:R-:W-:Y:S01]  /*4b80*/  @!UP3 UIMAD UR13, UR6, UR10, UR13 ;  /* 0x0000000a060db2a4 */ /* 0x000fe2000f8e020d */
[----:B------:R-:W-:Y:S11]  /*4b90*/  BRA.U UP4, `(.L_x_82) ;  /* 0x0000000104107547 */ /* 0x000ff6000b800000 */
[----:B-1----:R-:W-:Y:S04]  /*4ba0*/  MOV R0, UR41 ;  /* 0x0000002900007c02 */ /* 0x002fe80008000f00 */
[----:B------:R-:W-:Y:S04]  /*4bb0*/  SHF.L.U32 R5, R0, 0x1f, RZ ;  /* 0x0000001f00057819 */ /* 0x000fe800000006ff */
[----:B------:R-:W1:Y:S02]  /*4bc0*/  SYNCS.PHASECHK.TRANS64.TRYWAIT P1, [UR21+0xc8], R5 ;  /* 0x0000c805ff0075a7 */ /* 0x000e640008021115 */
[----:B-1----:R-:W-:Y:S05]  /*4bd0*/  @!P1 BRA `(.L_x_83) ;  /* 0x0000004800d09947 */ /* 0x002fea0003800000 */
.L_x_82:
[----:B------:R-:W-:Y:S05]  /*4be0*/  BRA.U !UP6, `(.L_x_84) ;  /* 0x000000010e387547 */ /* 0x000fea000b800000 */
[----:B------:R-:W-:Y:S01]  /*4bf0*/  UPLOP3.LUT UP1, UPT, UPT, UPT, UP5, 0x80, 0x8 ;  /* 0x000000000008789c */ /* 0x000fe20003f2f050 */
[----:B-1----:R-:W-:Y:S01]  /*4c00*/  HFMA2 R0, -RZ, RZ, 0, 5.9604644775390625e-08 ;  /* 0x00000001ff007431 */ /* 0x002fe200000001ff */
[----:B------:R-:W1:Y:S01]  /*4c10*/  LDCU.64 UR8, c[0x0][0x358] ;  /* 0x00006b00ff0877ac */ /* 0x000e620008000a00 */
[----:B------:R-:W-:Y:S03]  /*4c20*/  IMAD.MOV.U32 R63, RZ, RZ, 0x1 ;  /* 0x00000001ff3f7424 */ /* 0x000fe600078e00ff */
[----:B------:R-:W-:Y:S05]  /*4c30*/  PLOP3.LUT P1, PT, PT, PT, UP1, 0x80, 0x8 ;  /* 0x000000000008781c */ /* 0x000fea0003f2f018 */
[----:B------:R-:W2:Y:S01]  /*4c40*/  @UP1 LDCU.64 UR4, c[0x0][0x888] ;  /* 0x00011100ff0417ac */ /* 0x000ea20008000a00 */
[----:B------:R-:W-:Y:S07]  /*4c50*/  @UP1 UIMAD UR6, UR36, UR38, URZ ;  /* 0x00000026240612a4 */ /* 0x000fee000f8e02ff */
[----:B------:R-:W-:Y:S01]  /*4c60*/  @!P1 PRMT R63, R0, 0x7610, R63 ;  /* 0x00007610003f9816 */ /* 0x000fe2000000003f */
[----:B--2---:R-:W-:Y:S06]  /*4c70*/  @UP1 UIMAD.WIDE UR4, UR6, 0x4, UR4 ;  /* 0x00000004060418a5 */ /* 0x004fec000f8e0204 */
[----:B------:R-:W-:Y:S01]  /*4c80*/  IMAD.U32 R6, RZ, RZ, UR4 ;  /* 0x00000004ff067e24 */ /* 0x000fe2000f8e00ff */
[----:B------:R-:W-:Y:S04]  /*4c90*/  MOV R7, UR5 ;  /* 0x0000000500077c02 */ /* 0x000fe80008000f00 */
[----:B------:R-:W2:Y:S01]  /*4ca0*/  @!UP1 LDCU UR4, c[0x0][0x880] ;  /* 0x00011000ff0497ac */ /* 0x000ea20008000800 */
[----:B-1---5:R4:W5:Y:S02]  /*4cb0*/  @P1 LDG.E R27, desc[UR8][R6.64] ;  /* 0x00000008061b1981 */ /* 0x022964000c1e1900 */
[----:B--2-4-:R-:W-:Y:S07]  /*4cc0*/  @!P1 IMAD.U32 R27, RZ, RZ, UR4 ;  /* 0x00000004ff1b9e24 */ /* 0x014fee000f8e00ff */
.L_x_84:
[----:B-----5:R-:W-:Y:S01]  /*4cd0*/  @!P0 FSETP.EQ.AND P2, PT, R27, RZ, PT ;  /* 0x000000ff1b00820b */ /* 0x020fe20003f42000 */
[----:B------:R-:W-:Y:S01]  /*4ce0*/  @!UPT UIADD3 URZ, UPT, UPT, URZ, URZ, URZ ;  /* 0x000000fffffff290 */ /* 0x000fe2000fffe0ff */
[----:B------:R-:W-:Y:S11]  /*4cf0*/  @!P0 BRA `(.L_x_85) ;  /* 0x0000000000148947 */ /* 0x000ff60003800000 */
[----:B------:R-:W-:Y:S02]  /*4d00*/  LOP3.LUT P0, RZ, R63, 0xff, RZ, 0xc0, !PT ;  /* 0x000000ff3fff7812 */ /* 0x000fe4000780c0ff */
[----:B------:R-:W-:Y:S04]  /*4d10*/  PLOP3.LUT P2, PT, PT, PT, UP1, 0x80, 0x8 ;  /* 0x000000000008781c */ /* 0x000fe80003f4f018 */
[----:B------:R-:W-:Y:S07]  /*4d20*/  PLOP3.LUT P2, PT, P2, PT, PT, 0x8, 0x80 ;  /* 0x000000000080781c */ /* 0x000fee000174e170 */
[----:B------:R-:W-:Y:S11]  /*4d30*/  @P0 FSETP.EQ.AND P2, PT, R27, RZ, PT ;  /* 0x000000ff1b00020b */ /* 0x000ff60003f42000 */
[----:B------:R-:W-:Y:S02]  /*4d40*/  @!UPT UIADD3 URZ, UPT, UPT, URZ, URZ, URZ ;  /* 0x000000fffffff290 */ /* 0x000fe4000fffe0ff */
.L_x_85:
[----:B------:R-:W2:Y:S01]  /*4d50*/  SYNCS.PHASECHK.TRANS64.TRYWAIT P0, [UR21+0xa0], R4 ;  /* 0x0000a004ff0075a7 */ /* 0x000ea20008001115 */
[----:B------:R-:W-:Y:S04]  /*4d60*/  ELECT P1, URZ, PT ;  /* 0x0000000000ff782f */ /* 0x000fe80003820000 */
[----:B------:R-:W-:Y:S01]  /*4d70*/  PLOP3.LUT P1, PT, P2, P1, PT, 0xf2, 0x2f ;  /* 0x00000000002f781c */ /* 0x000fe20001723e72 */
[----:B------:R-:W-:Y:S01]  /*4d80*/  @!UPT UIADD3 URZ, UPT, UPT, URZ, URZ, URZ ;  /* 0x000000fffffff290 */ /* 0x000fe2000fffe0ff */
[----:B--2---:R-:W-:Y:S11]  /*4d90*/  @!P0 BRA `(.L_x_86) ;  /* 0x0000004800788947 */ /* 0x004ff60003800000 */
.L_x_181:
[----:B------:R-:W-:Y:S01]  /*4da0*/  @!P1 IADD3 R2, P0, PT, R12, 0x580, RZ ;  /* 0x000005800c029810 */ /* 0x000fe20007f1e0ff */
[----:B------:R-:W-:Y:S01]  /*4db0*/  VOTEU.ALL UP0, P1 ;  /* 0x0000000000ff7886 */ /* 0x000fe20000800000 */
[----:B------:R-:W-:Y:S01]  /*4dc0*/  UMOV UR6, 0x0 ;  /* 0x0000000000067882 */ /* 0x000fe20000000000 */
[----:B------:R-:W-:Y:S01]  /*4dd0*/  UMOV UR7, 0x10000000 ;  /* 0x1000000000077882 */ /* 0x000fe20000000000 */
[----:B------:R-:W-:Y:S01]  /*4de0*/  @!P1 R2UR UR5, R2 ;  /* 0x00000000020592ca */ /* 0x000fe200000e0000 */
[----:B-1----:R-:W-:Y:S01]  /*4df0*/  @!P1 IMAD.X R0, RZ, RZ, R13, P0 ;  /* 0x000000ffff009224 */ /* 0x002fe200000e060d */
[----:B------:R-:W-:Y:S01]  /*4e00*/  @!UP0 UIADD3 UR32, UPT, UPT, UR21, 0x400, URZ ;  /* 0x0000040015208890 */ /* 0x000fe2000fffe0ff */
[----:B------:R-:W-:Y:S03]  /*4e10*/  VOTEU.ALL UP0, P1 ;  /* 0x0000000000ff7886 */ /* 0x000fe60000800000 */
[----:B------:R-:W-:Y:S01]  /*4e20*/  @!P1 R2UR UR4, R0 ;  /* 0x00000000000492ca */ /* 0x000fe200000e0000 */
[----:B------:R-:W-:Y:S06]  /*4e30*/  @!P1 IMAD.MOV.U32 R0, RZ, RZ, 0x2000 ;  /* 0x00002000ff009424 */ /* 0x000fec00078e00ff */
[----:B------:R-:W-:Y:S06]  /*4e40*/  IMAD.U32 R6, RZ, RZ, UR5 ;  /* 0x00000005ff067e24 */ /* 0x000fec000f8e00ff */
[----:B------:R-:W-:Y:S01]  /*4e50*/  IMAD.U32 R7, RZ, RZ, UR4 ;  /* 0x00000004ff077e24 */ /* 0x000fe2000f8e00ff */
[----:B------:R-:W-:Y:S04]  /*4e60*/  @!P1 R2UR UR4, R6 ;  /* 0x00000000060492ca */ /* 0x000fe800000e0000 */
[----:B------:R-:W-:Y:S11]  /*4e70*/  @!P1 R2UR UR5, R7 ;  /* 0x00000000070592ca */ /* 0x000ff600000e0000 */
[----:B------:R-:W-:Y:S02]  /*4e80*/  @!UPT UIADD3 URZ, UPT, UPT, URZ, URZ, URZ ;  /* 0x000000fffffff290 */ /* 0x000fe4000fffe0ff */
[----:B------:R1:W-:Y:S01]  /*4e90*/  @!UP0 UTMALDG.3D [UR32], [UR4], desc[UR6] ;  /* 0x00000620040085b4 */ /* 0x0003e20008011000 */
[----:B------:R1:W-:Y:S01]  /*4ea0*/  @!P1 SYNCS.ARRIVE.TRANS64.RED.A0TR RZ, [UR21+0x80], R0 ;  /* 0x00008000ffff99a7 */ /* 0x0003e20008300415 */
[----:B------:R-:W-:Y:S01]  /*4eb0*/  SYNCS.ARRIVE.TRANS64.RED.A1T0 RZ, [UR50], RZ ;  /* 0x000000ffffff79a7 */ /* 0x000fe20008100432 */
[----:B------:R-:W2:Y:S02]  /*4ec0*/  SYNCS.PHASECHK.TRANS64.TRYWAIT P0, [UR21+0xa8], R4 ;  /* 0x0000a804ff0075a7 */ /* 0x000ea40008001115 */
[----:B-12---:R-:W-:Y:S05]  /*4ed0*/  @!P0 BRA `(.L_x_87) ;  /* 0x0000004800408947 */ /* 0x006fea0003800000 */
.L_x_183:
[----:B------:R-:W-:Y:S01]  /*4ee0*/  @!P1 IADD3 R2, P0, PT, R12, 0x580, RZ ;  /* 0x000005800c029810 */ /* 0x000fe20007f1e0ff */
[----:B------:R-:W-:Y:S01]  /*4ef0*/  VOTEU.ALL UP0, P1 ;  /* 0x0000000000ff7886 */ /* 0x000fe20000800000 */
[----:B------:R-:W-:Y:S01]  /*4f00*/  UMOV UR6, 0x0 ;  /* 0x0000000000067882 */ /* 0x000fe20000000000 */
[----:B------:R-:W-:Y:S01]  /*4f10*/  UMOV UR7, 0x10000000 ;  /* 0x1000000000077882 */ /* 0x000fe20000000000 */
[----:B------:R-:W-:Y:S01]  /*4f20*/  @!P1 R2UR UR5, R2 ;  /* 0x00000000020592ca */ /* 0x000fe200000e0000 */
[----:B------:R-:W-:Y:S01]  /*4f30*/  @!P1 IMAD.X R0, RZ, RZ, R13, P0 ;  /* 0x000000ffff009224 */ /* 0x000fe200000e060d */
[----:B------:R-:W-:Y:S02]  /*4f40*/  @!UP0 UIADD3 UR26, UPT, UPT, UR34, 0x20, URZ ;  /* 0x00000020221a8890 */ /* 0x000fe4000fffe0ff */
[----:B------:R-:W-:Y:S02]  /*4f50*/  @!UP0 UIADD3 UR24, UPT, UPT, UR21, 0x2400, URZ ;  /* 0x0000240015188890 */ /* 0x000fe4000fffe0ff */
[----:B------:R-:W-:Y:S01]  /*4f60*/  @!P1 R2UR UR4, R0 ;  /* 0x00000000000492ca */ /* 0x000fe200000e0000 */
[----:B------:R-:W-:Y:S01]  /*4f70*/  VOTEU.ALL UP0, P1 ;  /* 0x0000000000ff7886 */ /* 0x000fe20000800000 */
[----:B------:R-:W-:Y:S01]  /*4f80*/  @!P1 IMAD.MOV.U32 R0, RZ, RZ, 0x2000 ;  /* 0x00002000ff009424 */ /* 0x000fe200078e00ff */
[----:B------:R-:W-:Y:S01]  /*4f90*/  UMOV UR27, UR35 ;  /* 0x00000023001b7c82 */ /* 0x000fe20008000000 */
[----:B------:R-:W-:Y:S03]  /*4fa0*/  UMOV UR28, UR36 ;  /* 0x00000024001c7c82 */ /* 0x000fe60008000000 */
        /* <DEDUP_REMOVED lines=8> */
[----:B------:R-:W4:Y:S02]  /*5030*/  SYNCS.PHASECHK.TRANS64.TRYWAIT P0, [UR21+0xb0], R4 ;  /* 0x0000b004ff0075a7 */ /* 0x000f240008001115 */
[----:B--2-4-:R-:W-:Y:S05]  /*5040*/  @!P0 BRA `(.L_x_88) ;  /* 0x0000004400fc8947 */ /* 0x014fea0003800000 */
.L_x_185:
[----:B------:R-:W-:Y:S01]  /*5050*/  @!P1 IADD3 R2, P0, PT, R12, 0x580, RZ ;  /* 0x000005800c029810 */ /* 0x000fe20007f1e0ff */
[----:B------:R-:W-:Y:S01]  /*5060*/  VOTEU.ALL UP0, P1 ;  /* 0x0000000000ff7886 */ /* 0x000fe20000800000 */
[----:B------:R-:W-:Y:S01]  /*5070*/  UMOV UR6, 0x0 ;  /* 0x0000000000067882 */ /* 0x000fe20000000000 */
[----:B------:R-:W-:Y:S01]  /*5080*/  UMOV UR7, 0x10000000 ;  /* 0x1000000000077882 */ /* 0x000fe20000000000 */
[----:B------:R-:W-:Y:S01]  /*5090*/  @!P1 R2UR UR5, R2 ;  /* 0x00000000020592ca */ /* 0x000fe200000e0000 */
[----:B------:R-:W-:Y:S01]  /*50a0*/  @!P1 IMAD.X R0, RZ, RZ, R13, P0 ;  /* 0x000000ffff009224 */ /* 0x000fe200000e060d */
[----:B------:R-:W-:Y:S01]  /*50b0*/  @!UP0 UIADD3 UR18, UPT, UPT, UR34, 0x40, URZ ;  /* 0x0000004022128890 */ /* 0x000fe2000fffe0ff */
[----:B------:R-:W-:Y:S01]  /*50c0*/  VIADD R10, R10, 0x1 ;  /* 0x000000010a0a7836 */ /* 0x000fe20000000000 */
        /* <DEDUP_REMOVED lines=16> */
.L_x_187:
[----:B------:R-:W-:Y:S01]  /*51d0*/  @!P1 IADD3 R2, P0, PT, R12, 0x580, RZ ;  /* 0x000005800c029810 */ /* 0x000fe20007f1e0ff */
[----:B------:R-:W-:Y:S01]  /*51e0*/  VOTEU.ALL UP0, P1 ;  /* 0x0000000000ff7886 */ /* 0x000fe20000800000 */
[----:B------:R-:W-:Y:S01]  /*51f0*/  UMOV UR6, 0x0 ;  /* 0x0000000000067882 */ /* 0x000fe20000000000 */
[----:B------:R-:W-:Y:S01]  /*5200*/  UMOV UR7, 0x10000000 ;  /* 0x1000000000077882 */ /* 0x000fe20000000000 */
[----:B------:R-:W-:Y:S01]  /*5210*/  @!P1 R2UR UR5, R2 ;  /* 0x00000000020592ca */ /* 0x000fe200000e0000 */
[----:B------:R-:W-:Y:S01]  /*5220*/  @!P1 IMAD.X R0, RZ, RZ, R13, P0 ;  /* 0x000000ffff009224 */ /* 0x000fe200000e060d */
[----:B------:R-:W-:Y:S01]  /*5230*/  @!UP0 UIADD3 UR10, UPT, UPT, UR34, 0x60, URZ ;  /* 0x00000060220a8890 */ /* 0x000fe2000fffe0ff */
[----:B------:R-:W-:Y:S01]  /*5240*/  R2UR UR18, R65 ;  /* 0x00000000411272ca */ /* 0x000fe200000e0000 */
[----:B------:R-:W-:Y:S01]  /*5250*/  @!UP0 UIADD3 UR8, UPT, UPT, UR21, 0x6400, URZ ;  /* 0x0000640015088890 */ /* 0x000fe2000fffe0ff */
[----:B------:R-:W-:Y:S01]  /*5260*/  R2UR UR16, R66 ;  /* 0x00000000421072ca */ /* 0x000fe200000e0000 */
[----:B------:R-:W-:Y:S01]  /*5270*/  @!UP0 UIADD3 UR9, UPT, UPT, UR21, 0x98, URZ ;  /* 0x0000009815098890 */ /* 0x000fe2000fffe0ff */
[----:B------:R-:W-:Y:S01]  /*5280*/  @!P1 R2UR UR4, R0 ;  /* 0x00000000000492ca */ /* 0x000fe200000e0000 */
[----:B------:R-:W-:Y:S01]  /*5290*/  VOTEU.ALL UP0, P1 ;  /* 0x0000000000ff7886 */ /* 0x000fe20000800000 */
[----:B------:R-:W-:Y:S01]  /*52a0*/  UMOV UR11, UR35 ;  /* 0x00000023000b7c82 */ /* 0x000fe20008000000 */
[----:B------:R-:W-:Y:S01]  /*52b0*/  UMOV UR12, UR36 ;  /* 0x00000024000c7c82 */ /* 0x000fe20008000000 */
[C---:B------:R-:W-:Y:S01]  /*52c0*/  ISETP.NE.AND P0, PT, R10.reuse, 0x2, PT ;  /* 0x000000020a00780c */ /* 0x040fe20003f05270 */
[----:B------:R-:W-:Y:S01]  /*52d0*/  UMOV UR36, UR29 ;  /* 0x0000001d00247c82 */ /* 0x000fe20008000000 */
[----:B-1----:R-:W-:Y:S01]  /*52e0*/  IMAD.U32 R4, RZ, RZ, UR5 ;  /* 0x00000005ff047e24 */ /* 0x002fe2000f8e00ff */
[----:B------:R-:W-:Y:S01]  /*52f0*/  LOP3.LUT R11, R11, 0x1, RZ, 0x3c, !PT ;  /* 0x000000010b0b7812 */ /* 0x000fe200078e3cff */
[----:B------:R-:W-:Y:S01]  /*5300*/  UPLOP3.LUT UP4, UPT, UPT, UPT, UPT, 0x80, 0x8 ;  /* 0x000000000008789c */ /* 0x000fe20003f8f070 */
[----:B------:R-:W-:Y:S01]  /*5310*/  SEL R0, RZ, 0x1, P0 ;  /* 0x00000001ff007807 */ /* 0x000fe20000000000 */
[----:B------:R-:W-:Y:S01]  /*5320*/  UIADD3 UR31, UPT, UPT, UR13, UR18, URZ ;  /* 0x000000120d1f7290 */ /* 0x000fe2000fffe0ff */
[----:B------:R-:W-:Y:S01]  /*5330*/  SEL R10, R10, RZ, P0 ;  /* 0x000000ff0a0a7207 */ /* 0x000fe20000000000 */
[----:B------:R-:W-:Y:S01]  /*5340*/  UIADD3 UR30, UPT, UPT, UR14, UR16, URZ ;  /* 0x000000100e1e7290 */ /* 0x000fe2000fffe0ff */
[----:B------:R-:W-:Y:S01]  /*5350*/  IMAD.U32 R5, RZ, RZ, UR4 ;  /* 0x00000004ff057e24 */ /* 0x000fe2000f8e00ff */
[----:B------:R-:W-:Y:S02]  /*5360*/  @!P1 R2UR UR4, R4 ;  /* 0x00000000040492ca */ /* 0x000fe400000e0000 */
[----:B------:R-:W-:Y:S02]  /*5370*/  LOP3.LUT R9, R9, R0, RZ, 0x3c, !PT ;  /* 0x0000000009097212 */ /* 0x000fe400078e3cff */
[----:B------:R-:W-:Y:S11]  /*5380*/  @!P1 R2UR UR5, R5 ;  /* 0x00000000050592ca */ /* 0x000ff600000e0000 */
[----:B------:R-:W-:Y:S02]  /*5390*/  @!UPT UIADD3 URZ, UPT, UPT, URZ, URZ, URZ ;  /* 0x000000fffffff290 */ /* 0x000fe4000fffe0ff */
[----:B------:R1:W-:Y:S01]  /*53a0*/  @!UP0 UTMALDG.3D [UR8], [UR4], desc[UR6] ;  /* 0x00000608040085b4 */ /* 0x0003e20008011000 */
[----:B------:R1:W-:Y:S01]  /*53b0*/  @!P1 SYNCS.ARRIVE.TRANS64.RED.A0TR RZ, [UR21+0x98], R3 ;  /* 0x00009803ffff99a7 */ /* 0x0003e20008300415 */
[----:B------:R-:W-:Y:S01]  /*53c0*/  SYNCS.ARRIVE.TRANS64.RED.A1T0 RZ, [UR43], RZ ;  /* 0x000000ffffff79a7 */ /* 0x000fe2000810042b */
[----:B------:R-:W-:Y:S05]  /*53d0*/  BRA.U UP2, `(.L_x_90) ;  /* 0xfffffff102587547 */ /* 0x000fea000b83ffff */
[----:B-1----:R-:W-:-:S04]  /*53e0*/  SHF.L.U32 R3, R11, 0x1f, RZ ;  /* 0x0000001f0b037819 */ /* 0x002fc800000006ff */
[----:B------:R-:W1:Y:S02]  /*53f0*/  SYNCS.PHASECHK.TRANS64.TRYWAIT P0, [UR21+0xa0], R3 ;  /* 0x0000a003ff0075a7 */ /* 0x000e640008001115 */
[----:B-1----:R-:W-:Y:S05]  /*5400*/  @!P0 BRA `(.L_x_91) ;  /* 0x00000044003c8947 */ /* 0x002fea0003800000 */
.L_x_189:
[----:B------:R-:W2:Y:S02]  /*5410*/  SYNCS.PHASECHK.TRANS64.TRYWAIT P0, [UR21+0xa8], R3 ;  /* 0x0000a803ff0075a7 */ /* 0x000ea40008001115 */
[----:B--2---:R-:W-:Y:S05]  /*5420*/  @!P0 BRA `(.L_x_92) ;  /* 0x00000044004c8947 */ /* 0x004fea0003800000 */
.L_x_191:
[----:B------:R-:W2:Y:S02]  /*5430*/  SYNCS.PHASECHK.TRANS64.TRYWAIT P0, [UR21+0xb0], R3 ;  /* 0x0000b003ff0075a7 */ /* 0x000ea40008001115 */
[----:B--2---:R-:W-:Y:S05]  /*5440*/  @!P0 BRA `(.L_x_93) ;  /* 0x00000044005c8947 */ /* 0x004fea0003800000 */
.L_x_193:
[----:B-1----:R-:W-:-:S07]  /*5450*/  MOV R0, UR21 ;  /* 0x0000001500007c02 */ /* 0x002fce0008000f00 */
.L_x_94:
[----:B-1----:R-:W-:-:S04]  /*5460*/  SHF.L.U32 R3, R11, 0x1f, RZ ;  /* 0x0000001f0b037819 */ /* 0x002fc800000006ff */
[----:B------:R1:W2:Y:S03]  /*5470*/  SYNCS.PHASECHK.TRANS64.TRYWAIT P0, [R0+URZ+0xb8], R3 ;  /* 0x0000b803000075a7 */ /* 0x0002a600080011ff */
[----:B--2---:R-:W-:Y:S05]  /*5480*/  @!P0 NANOSLEEP.SYNCS 0x989680 ;  /* 0x009896800000895d */ /* 0x004fea0003900000 */
[----:B------:R-:W2:Y:S02]  /*5490*/  @!P0 SYNCS.PHASECHK.TRANS64 P0, [R0+URZ+0xb8], R3 ;  /* 0x0000b803000085a7 */ /* 0x000ea400080010ff */
[----:B--23--:R-:W-:Y:S05]  /*54a0*/  @P0 EXIT ;  /* 0x000000000000094d */ /* 0x00cfea0003800000 */
[----:B------:R-:W-:Y:S05]  /*54b0*/  BRA `(.L_x_94) ;  /* 0xfffffffc00e87947 */ /* 0x000fea000383ffff */
.L_x_79:
[----:B------:R-:W-:-:S06]  /*54c0*/  UISETP.GE.AND UP0, UPT, UR18, 0x4, UPT ;  /* 0x000000041200788c */ /* 0x000fcc000bf06270 */
[----:B------:R-:W-:-:S13]  /*54d0*/  PLOP3.LUT P0, PT, PT, PT, UP0, 0x80, 0x8 ;  /* 0x000000000008781c */ /* 0x000fda0003f0f008 */
[----:B-1----:R-:W-:Y:S05]  /*54e0*/  @!P0 EXIT ;  /* 0x000000000000894d */ /* 0x002fea0003800000 */
[----:B------:R-:W1:Y:S08]  /*54f0*/  S2UR UR4, SR_CgaCtaId ;  /* 0x00000000000479c3 */ /* 0x000e700000008800 */
[----:B------:R-:W-:Y:S01]  /*5500*/  BAR.SYNC.DEFER_BLOCKING 0x6, 0xa0 ;  /* 0x0182800000007b1d */ /* 0x000fe20000010000 */
[C---:B------:R-:W-:Y:S01]  /*5510*/  IMAD.SHL.U32 R5, R76.reuse, 0x20, RZ ;  /* 0x000000204c057824 */ /* 0x040fe200078e00ff */
[C---:B------:R-:W-:Y:S01]  /*5520*/  R2P PR, R76.reuse, 0x6 ;  /* 0x000000064c007804 */ /* 0x040fe20000000000 */
[C---:B------:R-:W-:Y:S01]  /*5530*/  IMAD.SHL.U32 R2, R76.reuse, 0x4, RZ ;  /* 0x000000044c027824 */ /* 0x040fe200078e00ff */
[----:B------:R-:W-:Y:S01]  /*5540*/  CS2R R70, SRZ ;  /* 0x0000000000467805 */ /* 0x000fe2000001ff00 */
[----:B------:R-:W-:Y:S01]  /*5550*/  IMAD.U32 R23, R76, 0x10000, RZ ;  /* 0x000100004c177824 */ /* 0x000fe200078e00ff */
[----:B------:R-:W-:-:S02]  /*5560*/  UMOV UR44, 0x400 ;  /* 0x00000400002c7882 */ /* 0x000fc40000000000 */
[----:B------:R-:W2:Y:S01]  /*5570*/  LDC.64 R60, c[0x0][0x8b0] ;  /* 0x00022c00ff3c7b82 */ /* 0x000ea20000000a00 */
[C---:B------:R-:W-:Y:S01]  /*5580*/  LOP3.LUT R3, R5.reuse, 0xe0, RZ, 0xc0, !PT ;  /* 0x000000e005037812 */ /* 0x040fe200078ec0ff */
[----:B------:R-:W-:Y:S01]  /*5590*/  IMAD.SHL.U32 R62, R76, 0x10, RZ ;  /* 0x000000104c3e7824 */ /* 0x000fe200078e00ff */
[----:B------:R-:W-:Y:S01]  /*55a0*/  LOP3.LUT R5, R5, 0x100, RZ, 0xc0, !PT ;  /* 0x0000010005057812 */ /* 0x000fe200078ec0ff */
[----:B------:R-:W-:Y:S01]  /*55b0*/  IMAD.MOV.U32 R75, RZ, RZ, 0x10 ;  /* 0x00000010ff4b7424 */ /* 0x000fe200078e00ff */
[----:B------:R-:W-:Y:S01]  /*55c0*/  LOP3.LUT R2, R3, 0x1c, R2, 0xf8, !PT ;  /* 0x0000001c03027812 */ /* 0x000fe200078ef802 */
[----:B------:R-:W-:Y:S01]  /*55d0*/  IMAD.MOV.U32 R74, RZ, RZ, 0x20 ;  /* 0x00000020ff4a7424 */ /* 0x000fe200078e00ff */
[----:B------:R-:W-:Y:S01]  /*55e0*/  SHF.R.U32.HI R3, RZ, 0x2, R76 ;  /* 0x00000002ff037819 */ /* 0x000fe2000001164c */
[----:B------:R-:W3:Y:S01]  /*55f0*/  LDC.64 R42, c[0x0][0x8a8] ;  /* 0x00022a00ff2a7b82 */ /* 0x000ee20000000a00 */
[----:B------:R-:W-:Y:S01]  /*5600*/  LOP3.LUT R23, R23, 0x600000, RZ, 0xc0, !PT ;  /* 0x0060000017177812 */ /* 0x000fe200078ec0ff */
[----:B------:R-:W-:Y:S01]  /*5610*/  IMAD.MOV.U32 R73, RZ, RZ, 0x1 ;  /* 0x00000001ff497424 */ /* 0x000fe200078e00ff */
[----:B------:R-:W-:Y:S01]  /*5620*/  LOP3.LUT R62, R5, 0x600, R62, 0xf8, !PT ;  /* 0x00000600053e7812 */ /* 0x000fe200078ef83e */
[----:B------:R-:W-:Y:S01]  /*5630*/  IMAD.MOV.U32 R22, RZ, RZ, RZ ;  /* 0x000000ffff167224 */ /* 0x000fe200078e00ff */
[----:B------:R-:W-:Y:S01]  /*5640*/  LOP3.LUT R3, R2, 0x4, R3, 0x78, !PT ;  /* 0x0000000402037812 */ /* 0x000fe200078e7803 */
[----:B------:R-:W-:Y:S01]  /*5650*/  IMAD.MOV.U32 R72, RZ, RZ, RZ ;  /* 0x000000ffff487224 */ /* 0x000fe200078e00ff */
[----:B------:R-:W-:Y:S01]  /*5660*/  LOP3.LUT R76, R76, 0x60, RZ, 0xc0, !PT ;  /* 0x000000604c4c7812 */ /* 0x000fe200078ec0ff */
[----:B-1----:R-:W-:Y:S01]  /*5670*/  ULEA UR44, UR4, UR44, 0x18 ;  /* 0x0000002c042c7291 */ /* 0x002fe2000f8ec0ff */
[----:B------:R-:W-:Y:S01]  /*5680*/  LOP3.LUT R62, R62, R3, RZ, 0xfc, !PT ;  /* 0x000000033e3e7212 */ /* 0x000fe200078efcff */
[----:B------:R-:W1:Y:S01]  /*5690*/  LDCU UR59, c[0x0][0x370] ;  /* 0x00006e00ff3b77ac */ /* 0x000e620008000800 */
[----:B------:R-:W-:-:S02]  /*56a0*/  SEL R75, R75, 0xfffffff0, !P2 ;  /* 0xfffffff04b4b7807 */ /* 0x000fc40005000000 */
[----:B------:R-:W-:Y:S01]  /*56b0*/  SEL R74, R74, 0xffffffe0, !P1 ;  /* 0xffffffe04a4a7807 */ /* 0x000fe20004800000 */
[----:B------:R-:W-:Y:S01]  /*56c0*/  UIADD3 UR4, UPT, UPT, UR44, 0x400, URZ ;  /* 0x000004002c047890 */ /* 0x000fe2000fffe0ff */
[----:B------:R-:W4:Y:S02]  /*56d0*/  LDCU UR43, c[0x0][0xb0c] ;  /* 0x00016180ff2b77ac */ /* 0x000f240008000800 */
[----:B------:R-:W1:Y:S03]  /*56e0*/  LDS R0, [UR44+0x180] ;  /* 0x0001802cff007984 */ /* 0x000e660008000800 */
[----:B------:R-:W-:Y:S01]  /*56f0*/  IMAD.U32 R68, RZ, RZ, UR4 ;  /* 0x00000004ff447e24 */ /* 0x000fe2000f8e00ff */
[----:B------:R-:W1:Y:S01]  /*5700*/  LDCU UR39, c[0x0][0xb30] ;  /* 0x00016600ff2777ac */ /* 0x000e620008000800 */
[----:B------:R-:W1:Y:S01]  /*5710*/  LDCU.64 UR56, c[0x0][0x888] ;  /* 0x00011100ff3877ac */ /* 0x000e620008000a00 */
[----:B------:R-:W1:Y:S01]  /*5720*/  LDCU.64 UR40, c[0x0][0xb28] ;  /* 0x00016500ff2877ac */ /* 0x000e620008000a00 */
[----:B------:R-:W1:Y:S01]  /*5730*/  LDCU.64 UR62, c[0x0][0x890] ;  /* 0x00011200ff3e77ac */ /* 0x000e620008000a00 */
[----:B------:R-:W1:Y:S01]  /*5740*/  LDCU.128 UR52, c[0x0][0xb10] ;  /* 0x00016200ff3477ac */ /* 0x000e620008000c00 */
[----:B------:R-:W1:Y:S01]  /*5750*/  LDCU UR58, c[0x0][0x374] ;  /* 0x00006e80ff3a77ac */ /* 0x000e620008000800 */
[----:B------:R-:W-:Y:S01]  /*5760*/  UMOV UR47, URZ ;  /* 0x000000ff002f7c82 */ /* 0x000fe20008000000 */
[----:B------:R-:W-:Y:S01]  /*5770*/  UMOV UR46, URZ ;  /* 0x000000ff002e7c82 */ /* 0x000fe20008000000 */
[----:B-1234-:R-:W-:-:S07]  /*5780*/  IMAD.IADD R23, R0, 0x1, R23 ;  /* 0x0000000100177824 */ /* 0x01efce00078e0217 */
.L_x_138:
[C---:B------:R-:W-:Y:S02]  /*5790*/  LEA R3, R70.reuse, UR44, 0x3 ;  /* 0x0000002c46037c11 */ /* 0x040fe4000f8e18ff */
[----:B------:R-:W-:Y:S02]  /*57a0*/  SHF.L.U32 R0, R71, 0x1f, RZ ;  /* 0x0000001f47007819 */ /* 0x000fe400000006ff */
[----:B-1----:R-:W-:Y:S02]  /*57b0*/  LEA R5, R70, UR44, 0x4 ;  /* 0x0000002c46057c11 */ /* 0x002fe4000f8e20ff */
[----:B------:R-:W1:Y:S02]  /*57c0*/  SYNCS.PHASECHK.TRANS64.TRYWAIT P0, [R3+URZ+0xd0], R0 ;  /* 0x0000d000030075a7 */ /* 0x000e6400080011ff */
[----:B-1----:R-:W-:Y:S05]  /*57d0*/  @!P0 BRA `(.L_x_95) ;  /* 0x0000004000908947 */ /* 0x002fea0003800000 */
.L_x_194:
[----:B------:R-:W2:Y:S01]  /*57e0*/  LDS.128 R4, [R5+0x160] ;  /* 0x0001600005047984 */ /* 0x000ea20000000c00 */
[----:B------:R-:W-:Y:S01]  /*57f0*/  UISETP.GE.AND UP0, UPT, UR42, 0x1, UPT ;  /* 0x000000012a00788c */ /* 0x000fe2000bf06270 */
[----:B------:R-:W-:Y:S01]  /*5800*/  @!PT LDS RZ, [RZ] ;  /* 0x00000000fffff984 */ /* 0x000fe20000000800 */
[----:B------:R-:W-:Y:S01]  /*5810*/  @!PT LDS RZ, [RZ] ;  /* 0x00000000fffff984 */ /* 0x000fe20000000800 */
[----:B------:R-:W-:Y:S01]  /*5820*/  @!PT LDS RZ, [RZ] ;  /* 0x00000000fffff984 */ /* 0x000fe20000000800 */
[----:B------:R-:W-:Y:S01]  /*5830*/  @!PT LDS RZ, [RZ] ;  /* 0x00000000fffff984 */ /* 0x000fe20000000800 */
[----:B------:R3:W-:Y:S06]  /*5840*/  MEMBAR.ALL.CTA ;  /* 0x0000000000007992 */ /* 0x0007ec0000008000 */
[----:B---3--:R-:W3:Y:S01]  /*5850*/  FENCE.VIEW.ASYNC.S ;  /* 0x00000000000073c6 */ /* 0x008ee20000000000 */
[----:B--2---:R-:W-:Y:S11]  /*5860*/  LOP3.LUT P0, RZ, R6, 0x1, RZ, 0xc0, !PT ;  /* 0x0000000106ff7812 */ /* 0x004ff6000780c0ff */
[----:B------:R-:W-:Y:S02]  /*5870*/  @!UPT UIADD3 URZ, UPT, UPT, URZ, URZ, URZ ;  /* 0x000000fffffff290 */ /* 0x000fe4000fffe0ff */
[----:B---3--:R-:W-:Y:S01]  /*5880*/  VOTEU.ANY UP1, P0 ;  /* 0x0000000000ff7886 */ /* 0x008fe20000020100 */
[----:B------:R-:W-:Y:S01]  /*5890*/  PLOP3.LUT P0, PT, PT, PT, UP1, 0x80, 0x8 ;  /* 0x000000000008781c */ /* 0x000fe20003f0f018 */
[----:B------:R-:W-:Y:S11]  /*58a0*/  UP2UR UR61, UPR, URZ, 0x2 ;  /* 0x00000002ff3d7883 */ /* 0x000ff60008000000 */
[----:B------:R-:W-:Y:S01]  /*58b0*/  @!UPT UIADD3 URZ, UPT, UPT, URZ, URZ, URZ ;  /* 0x000000fffffff290 */ /* 0x000fe2000fffe0ff */
[----:B-1----:R-:W-:Y:S02]  /*58c0*/  @P0 SHF.R.U32.HI R0, RZ, 0x10, R5 ;  /* 0x00000010ff000819 */ /* 0x002fe40000011605 */
        /* <DEDUP_REMOVED lines=12> */
[----:B------:R-:W2:Y:S01]  /*5990*/  LDCU UR12, c[0x0][0xb20] ;  /* 0x00016400ff0c77ac */ /* 0x000ea20008000800 */
[----:B------:R-:W-:Y:S02]  /*59a0*/  UIMAD.WIDE.U32 UR4, UR58, UR55, URZ ;  /* 0x000000373a0472a5 */ /* 0x000fe4000f8e00ff */
[----:B------:R-:W-:Y:S02]  /*59b0*/  UIMAD.WIDE.U32 UR6, UR59, UR52, URZ ;  /* 0x000000343b0672a5 */ /* 0x000fe4000f8e00ff */
[----:B------:R-:W-:Y:S02]  /*59c0*/  UISETP.NE.AND UP0, UPT, UR54, 0x1, UPT ;  /* 0x000000013600788c */ /* 0x000fe4000bf05270 */
[----:B------:R-:W-:Y:S02]  /*59d0*/  UIMAD.WIDE.U32 UR8, UR37, UR55, URZ ;  /* 0x00000037250872a5 */ /* 0x000fe4000f8e00ff */
[----:B------:R-:W-:Y:S02]  /*59e0*/  UIMAD.WIDE.U32 UR10, UR38, UR52, URZ ;  /* 0x00000034260a72a5 */ /* 0x000fe4000f8e00ff */
[----:B------:R-:W-:Y:S02]  /*59f0*/  UISETP.NE.AND UP1, UPT, UR43, 0x1, UPT ;  /* 0x000000012b00788c */ /* 0x000fe4000bf25270 */
[----:B------:R-:W-:Y:S01]  /*5a00*/  UISETP.NE.AND UP2, UPT, UR42, 0x1, UPT ;  /* 0x000000012a00788c */ /* 0x000fe2000bf45270 */
[----:B------:R-:W-:Y:S02]  /*5a10*/  UMOV UR4, UR5 ;  /* 0x0000000500047c82 */ /* 0x000fe40008000000 */
[----:B--2---:R-:W-:Y:S03]  /*5a20*/  USHF.R.U32.HI UR5, URZ, UR12, UR4 ;  /* 0x0000000cff057299 */ /* 0x004fe60008011604 */
[----:B------:R-:W-:Y:S02]  /*5a30*/  UMOV UR4, UR7 ;  /* 0x0000000700047c82 */ /* 0x000fe40008000000 */
[----:B------:R-:W-:Y:S02]  /*5a40*/  USHF.R.U32.HI UR7, URZ, UR53, UR4 ;  /* 0x00000035ff077299 */ /* 0x000fe40008011604 */
[----:B------:R-:W-:Y:S02]  /*5a50*/  USEL UR4, UR58, UR5, !UP0 ;  /* 0x000000053a047287 */ /* 0x000fe4000c000000 */
[----:B------:R-:W-:Y:S01]  /*5a60*/  USEL UR7, UR59, UR7, !UP1 ;  /* 0x000000073b077287 */ /* 0x000fe2000c800000 */
[----:B------:R-:W-:Y:S01]  /*5a70*/  UMOV UR5, UR9 ;  /* 0x0000000900057c82 */ /* 0x000fe20008000000 */
[----:B------:R-:W-:Y:S02]  /*5a80*/  UIMAD.WIDE.U32 UR8, UR4, UR40, URZ ;  /* 0x00000028040872a5 */ /* 0x000fe4000f8e00ff */
[----:B------:R-:W-:Y:S03]  /*5a90*/  USHF.R.U32.HI UR6, URZ, UR12, UR5 ;  /* 0x0000000cff067299 */ /* 0x000fe60008011605 */
[----:B------:R-:W-:Y:S01]  /*5aa0*/  UMOV UR5, UR11 ;  /* 0x0000000b00057c82 */ /* 0x000fe20008000000 */
[----:B------:R-:W-:Y:S02]  /*5ab0*/  UIMAD.WIDE.U32 UR10, UR7, UR40, URZ ;  /* 0x00000028070a72a5 */ /* 0x000fe4000f8e00ff */
[----:B------:R-:W-:Y:S02]  /*5ac0*/  USHF.R.U32.HI UR12, URZ, UR53, UR5 ;  /* 0x00000035ff0c7299 */ /* 0x000fe40008011605 */
[----:B------:R-:W-:Y:S01]  /*5ad0*/  USEL UR6, UR37, UR6, !UP0 ;  /* 0x0000000625067287 */ /* 0x000fe2000c000000 */
[----:B------:R-:W-:Y:S02]  /*5ae0*/  UMOV UR5, UR9 ;  /* 0x0000000900057c82 */ /* 0x000fe40008000000 */
[----:B------:R-:W-:Y:S01]  /*5af0*/  UMOV UR10, UR11 ;  /* 0x0000000b000a7c82 */ /* 0x000fe20008000000 */
[----:B------:R-:W-:Y:S02]  /*5b00*/  @UP2 USHF.R.U32.HI UR4, URZ, UR41, UR5 ;  /* 0x00000029ff042299 */ /* 0x000fe40008011605 */
[----:B------:R-:W-:Y:S02]  /*5b10*/  @UP2 USHF.R.U32.HI UR7, URZ, UR41, UR10 ;  /* 0x00000029ff072299 */ /* 0x000fe4000801160a */
[----:B------:R-:W-:Y:S02]  /*5b20*/  UIMAD UR4, UR42, UR4, URZ ;  /* 0x000000042a0472a4 */ /* 0x000fe4000f8e02ff */
[----:B------:R-:W-:Y:S02]  /*5b30*/  UIMAD.WIDE.U32 UR10, UR6, UR40, URZ ;  /* 0x00000028060a72a5 */ /* 0x000fe4000f8e00ff */
[----:B------:R-:W-:Y:S02]  /*5b40*/  USEL UR5, UR38, UR12, !UP1 ;  /* 0x0000000c26057287 */ /* 0x000fe4000c800000 */
[----:B------:R-:W-:Y:S02]  /*5b50*/  UIMAD UR8, UR42, UR7, URZ ;  /* 0x000000072a0872a4 */ /* 0x000fe4000f8e02ff */
[----:B------:R-:W-:Y:S03]  /*5b60*/  UISETP.GE.AND UP0, UPT, UR6, UR4, UPT ;  /* 0x000000040600728c */ /* 0x000fe6000bf06270 */
[----:B------:R-:W-:Y:S01]  /*5b70*/  UMOV UR4, UR11 ;  /* 0x0000000b00047c82 */ /* 0x000fe20008000000 */
[----:B------:R-:W-:Y:S02]  /*5b80*/  UISETP.GE.OR UP0, UPT, UR5, UR8, UP0 ;  /* 0x000000080500728c */ /* 0x000fe40008706670 */
[----:B------:R-:W-:Y:S02]  /*5b90*/  USHF.R.U32.HI UR4, URZ, UR41, UR4 ;  /* 0x00000029ff047299 */ /* 0x000fe40008011604 */
[----:B------:R-:W-:Y:S02]  /*5ba0*/  UIMAD.WIDE.U32 UR8, UR5, UR40, URZ ;  /* 0x00000028050872a5 */ /* 0x000fe4000f8e00ff */
[----:B------:R-:W-:Y:S02]  /*5bb0*/  USEL UR11, UR6, UR4, !UP2 ;  /* 0x00000004060b7287 */ /* 0x000fe4000d000000 */
[----:B------:R-:W-:Y:S02]  /*5bc0*/  UIADD3 UR8, UPT, UPT, -UR5, URZ, URZ ;  /* 0x000000ff05087290 */ /* 0x000fe4000fffe1ff */
[----:B------:R-:W-:Y:S01]  /*5bd0*/  UIADD3 UR10, UPT, UPT, -UR11, URZ, URZ ;  /* 0x000000ff0b0a7290 */ /* 0x000fe2000fffe1ff */
[----:B------:R-:W-:Y:S01]  /*5be0*/  @!UP0 UMOV UR4, UR9 ;  /* 0x0000000900048c82 */ /* 0x000fe20008000000 */
[----:B------:R-:W-:Y:S02]  /*5bf0*/  UIADD3 UR9, UPT, UPT, -UR6, URZ, URZ ;  /* 0x000000ff06097290 */ /* 0x000fe4000fffe1ff */
[----:B------:R-:W-:Y:S02]  /*5c00*/  @!UP0 USHF.R.U32.HI UR4, URZ, UR41, UR4 ;  /* 0x00000029ff048299 */ /* 0x000fe40008011604 */
[----:B------:R-:W-:Y:S02]  /*5c10*/  UIMAD UR10, UR42, UR10, UR6 ;  /* 0x0000000a2a0a72a4 */ /* 0x000fe4000f8e0206 */
[----:B------:R-:W-:Y:S04]  /*5c20*/  @!UP0 USEL UR4, UR5, UR4, !UP2 ;  /* 0x0000000405048287 */ /* 0x000fe8000d000000 */
[----:B------:R-:W-:Y:S02]  /*5c30*/  @!UP0 UIMAD UR10, UR7, UR10, UR4 ;  /* 0x0000000a070a82a4 */ /* 0x000fe4000f8e0204 */
[----:B------:R-:W-:Y:S02]  /*5c40*/  @!UP0 UIADD3 UR11, UPT, UPT, UR11, -UR4, URZ ;  /* 0x800000040b0b8290 */ /* 0x000fe4000fffe0ff */
[----:B------:R-:W-:Y:S02]  /*5c50*/  UIMAD UR7, UR43, UR8, UR38 ;  /* 0x000000082b0772a4 */ /* 0x000fe4000f8e0226 */
[----:B------:R-:W-:Y:S02]  /*5c60*/  @!UP0 UIMAD UR6, UR11, UR42, UR5 ;  /* 0x0000002a0b0682a4 */ /* 0x000fe4000f8e0205 */
[----:B------:R-:W-:Y:S01]  /*5c70*/  UIMAD UR4, UR54, UR9, UR37 ;  /* 0x00000009360472a4 */ /* 0x000fe2000f8e0225 */
[----:B------:R-:W-:Y:S02]  /*5c80*/  @!UP0 UMOV UR5, UR10 ;  /* 0x0000000a00058c82 */ /* 0x000fe40008000000 */
[----:B------:R-:W-:Y:S02]  /*5c90*/  UIMAD UR38, UR5, UR43, UR7 ;  /* 0x0000002b052672a4 */ /* 0x000fe4000f8e0207 */
[----:B------:R-:W-:Y:S11]  /*5ca0*/  UIMAD UR37, UR6, UR54, UR4 ;  /* 0x00000036062572a4 */ /* 0x000ff6000f8e0204 */
[----:B------:R-:W-:Y:S01]  /*5cb0*/  @!UPT UIADD3 URZ, UPT, UPT, URZ, URZ, URZ ;  /* 0x000000fffffff290 */ /* 0x000fe2000fffe0ff */
.L_x_96:
[----:B------:R-:W-:Y:S01]  /*5cc0*/  UISETP.NE.AND UP0, UPT, UR39, 0x1, UPT ;  /* 0x000000012700788c */ /* 0x000fe2000bf05270 */
[----:B------:R-:W-:Y:S01]  /*5cd0*/  LOP3.LUT P0, RZ, R68, 0x3f0, RZ, 0xc0, !PT ;  /* 0x000003f044ff7812 */ /* 0x000fe2000780c0ff */
[----:B------:R-:W-:Y:S01]  /*5ce0*/  USHF.L.U32 UR50, UR30, 0x6, URZ ;  /* 0x000000061e327899 */ /* 0x000fe200080006ff */
[----:B------:R-:W-:Y:S01]  /*5cf0*/  BSSY.RECONVERGENT B6, `(.L_x_97) ;  /* 0x0000034000067945 */ /* 0x000fe20003800200 */
[----:B------:R-:W-:Y:S01]  /*5d00*/  USHF.L.U32 UR49, UR31, 0x7, URZ ;  /* 0x000000071f317899 */ /* 0x000fe200080006ff */
[----:B------:R-:W-:Y:S06]  /*5d10*/  IADD3 R70, PT, PT, R70, 0x1, RZ ;  /* 0x0000000146467810 */ /* 0x000fec0007ffe0ff */
[----:B------:R-:W2:Y:S01]  /*5d20*/  @!UP0 LDCU.128 UR12, c[0x0][0xb10] ;  /* 0x00016200ff0c87ac */ /* 0x000ea20008000c00 */
[----:B------:R-:W3:Y:S01]  /*5d30*/  @!UP0 LDCU UR5, c[0x0][0xb0c] ;  /* 0x00016180ff0587ac */ /* 0x000ee20008000800 */
[----:B------:R-:W4:Y:S01]  /*5d40*/  @!UP0 LDCU UR10, c[0x0][0xb20] ;  /* 0x00016400ff0a87ac */ /* 0x000f220008000800 */
[----:B--2---:R-:W-:Y:S02]  /*5d50*/  UIMAD.WIDE.U32 UR8, UR38, UR12, URZ ;  /* 0x0000000c260872a5 */ /* 0x004fe4000f8e00ff */
[----:B------:R-:W-:Y:S02]  /*5d60*/  UIMAD.WIDE.U32 UR6, UR37, UR15, URZ ;  /* 0x0000000f250672a5 */ /* 0x000fe4000f8e00ff */
[----:B------:R-:W-:Y:S03]  /*5d70*/  @!UP0 UISETP.NE.AND UP1, UPT, UR14, 0x1, UPT ;  /* 0x000000010e00888c */ /* 0x000fe6000bf25270 */
[----:B------:R-:W-:Y:S01]  /*5d80*/  @!UP0 UMOV UR4, UR9 ;  /* 0x0000000900048c82 */ /* 0x000fe20008000000 */
[----:B---3--:R-:W-:Y:S02]  /*5d90*/  @!UP0 UISETP.NE.AND UP2, UPT, UR5, 0x1, UPT ;  /* 0x000000010500888c */ /* 0x008fe4000bf45270 */
[----:B------:R-:W-:Y:S01]  /*5da0*/  @!UP0 USHF.R.U32.HI UR4, URZ, UR13, UR4 ;  /* 0x0000000dff048299 */ /* 0x000fe20008011604 */
[----:B------:R-:W-:Y:S02]  /*5db0*/  @!UP0 UMOV UR6, UR7 ;  /* 0x0000000700068c82 */ /* 0x000fe40008000000 */
[----:B----4-:R-:W-:Y:S02]  /*5dc0*/  @!UP0 USHF.R.U32.HI UR6, URZ, UR10, UR6 ;  /* 0x0000000aff068299 */ /* 0x010fe40008011606 */
[----:B------:R-:W-:Y:S02]  /*5dd0*/  @!UP0 USEL UR7, UR38, UR4, !UP2 ;  /* 0x0000000426078287 */ /* 0x000fe4000d000000 */
[----:B------:R-:W-:Y:S04]  /*5de0*/  @!UP0 USEL UR6, UR37, UR6, !UP1 ;  /* 0x0000000625068287 */ /* 0x000fe8000c800000 */
[----:B------:R-:W-:Y:S02]  /*5df0*/  @!UP0 UIADD3 UR4, UPT, UPT, -UR7, UR6, URZ ;  /* 0x0000000607048290 */ /* 0x000fe4000fffe1ff */
[----:B------:R-:W-:Y:S02]  /*5e00*/  @!UP0 UIADD3 UR6, UPT, UPT, UR7, -UR6, URZ ;  /* 0x8000000607068290 */ /* 0x000fe4000fffe0ff */
[----:B------:R-:W-:Y:S02]  /*5e10*/  @!UP0 UIMAD UR38, UR4, UR5, UR38 ;  /* 0x00000005042682a4 */ /* 0x000fe4000f8e0226 */
[----:B------:R-:W-:Y:S01]  /*5e20*/  @!UP0 UIMAD UR37, UR6, UR14, UR37 ;  /* 0x0000000e062582a4 */ /* 0x000fe2000f8e0225 */
[----:B------:R-:W-:Y:S11]  /*5e30*/  @!P0 BRA `(.L_x_98) ;  /* 0x00000000007c8947 */ /* 0x000ff60003800000 */
[----:B------:R-:W2:Y:S01]  /*5e40*/  LDCU.64 UR8, c[0x4][0x80] ;  /* 0x01001000ff0877ac */ /* 0x000ea20008000a00 */
[----:B------:R-:W-:Y:S01]  /*5e50*/  MOV R2, 0x0 ;  /* 0x0000000000027802 */ /* 0x000fe20000000f00 */
[----:B------:R-:W-:Y:S02]  /*5e60*/  HFMA2 R12, -RZ, RZ, 0, 5.9604644775390625e-08 ;  /* 0x00000001ff0c7431 */ /* 0x000fe400000001ff */
[----:B------:R-:W-:Y:S01]  /*5e70*/  IMAD.MOV.U32 R8, RZ, RZ, 0x70 ;  /* 0x00000070ff087424 */ /* 0x000fe200078e00ff */
[----:B------:R3:W4:Y:S01]  /*5e80*/  LDC.64 R14, c[0x4][R2] ;  /* 0x01000000020e7b82 */ /* 0x0007220000000a00 */
[----:B------:R-:W1:Y:S01]  /*5e90*/  LDCU.64 UR6, c[0x4][0x88] ;  /* 0x01001100ff0677ac */ /* 0x000e620008000a00 */
[----:B------:R-:W-:Y:S01]  /*5ea0*/  IMAD.MOV.U32 R13, RZ, RZ, RZ ;  /* 0x000000ffff0d7224 */ /* 0x000fe200078e00ff */
[----:B------:R-:W1:Y:S01]  /*5eb0*/  LDCU.64 UR4, c[0x4][0x8] ;  /* 0x01000100ff0477ac */ /* 0x000e620008000a00 */
[----:B--2---:R-:W-:Y:S01]  /*5ec0*/  MOV R5, UR9 ;  /* 0x0000000900057c02 */ /* 0x004fe20008000f00 */
[----:B------:R-:W-:Y:S01]  /*5ed0*/  IMAD.U32 R4, RZ, RZ, UR8 ;  /* 0x00000008ff047e24 */ /* 0x000fe2000f8e00ff */
[----:B-1----:R-:W-:Y:S01]  /*5ee0*/  MOV R7, UR7 ;  /* 0x0000000700077c02 */ /* 0x002fe20008000f00 */
[----:B------:R-:W-:Y:S01]  /*5ef0*/  IMAD.U32 R6, RZ, RZ, UR6 ;  /* 0x00000006ff067e24 */ /* 0x000fe2000f8e00ff */
[----:B------:R-:W-:Y:S01]  /*5f00*/  MOV R11, UR5 ;  /* 0x00000005000b7c02 */ /* 0x000fe20008000f00 */
[----:B------:R-:W-:Y:S02]  /*5f10*/  IMAD.U32 R10, RZ, RZ, UR4 ;  /* 0x00000004ff0a7e24 */ /* 0x000fe4000f8e00ff */
[----:B------:R-:W-:Y:S07]  /*5f20*/  LEPC R20, `(.L_x_99) ;  /* 0x000000001014794e */ /* 0x000fee0000000000 */
[----:B---345:R-:W-:Y:S05]  /*5f30*/  CALL.ABS.NOINC R14 ;  /* 0x000000000e007343 */ /* 0x038fea0003c00000 */
.L_x_99:
[----:B------:R-:W1:Y:S01]  /*5f40*/  LDCU.64 UR8, c[0x4][0x80] ;  /* 0x01001000ff0877ac */ /* 0x000e620008000a00 */
[----:B------:R-:W2:Y:S01]  /*5f50*/  LDC.64 R2, c[0x4][R2] ;  /* 0x0100000002027b82 */ /* 0x000ea20000000a00 */
[----:B------:R-:W-:Y:S02]  /*5f60*/  HFMA2 R12, -RZ, RZ, 0, 5.9604644775390625e-08 ;  /* 0x00000001ff0c7431 */ /* 0x000fe400000001ff */
[----:B------:R-:W-:Y:S02]  /*5f70*/  IMAD.MOV.U32 R8, RZ, RZ, 0x70 ;  /* 0x00000070ff087424 */ /* 0x000fe400078e00ff */
[----:B------:R-:W-:Y:S01]  /*5f80*/  IMAD.MOV.U32 R13, RZ, RZ, RZ ;  /* 0x000000ffff0d7224 */ /* 0x000fe200078e00ff */
[----:B------:R-:W3:Y:S01]  /*5f90*/  LDCU.64 UR6, c[0x4][0x88] ;  /* 0x01001100ff0677ac */ /* 0x000ee20008000a00 */
[----:B------:R-:W4:Y:S01]  /*5fa0*/  LDCU.64 UR4, c[0x4][0x8] ;  /* 0x01000100ff0477ac */ /* 0x000f220008000a00 */
[----:B-1----:R-:W-:Y:S02]  /*5fb0*/  MOV R4, UR8 ;  /* 0x0000000800047c02 */ /* 0x002fe40008000f00 */
[----:B------:R-:W-:Y:S02]  /*5fc0*/  MOV R5, UR9 ;  /* 0x0000000900057c02 */ /* 0x000fe40008000f00 */
[----:B---3--:R-:W-:Y:S01]  /*5fd0*/  MOV R7, UR7 ;  /* 0x0000000700077c02 */ /* 0x008fe20008000f00 */
[----:B------:R-:W-:Y:S01]  /*5fe0*/  IMAD.U32 R6, RZ, RZ, UR6 ;  /* 0x00000006ff067e24 */ /* 0x000fe2000f8e00ff */
[----:B----4-:R-:W-:Y:S01]  /*5ff0*/  MOV R11, UR5 ;  /* 0x00000005000b7c02 */ /* 0x010fe20008000f00 */
[----:B------:R-:W-:Y:S02]  /*6000*/  IMAD.U32 R10, RZ, RZ, UR4 ;  /* 0x00000004ff0a7e24 */ /* 0x000fe4000f8e00ff */
[----:B------:R-:W-:Y:S07]  /*6010*/  LEPC R20, `(.L_x_98) ;  /* 0x000000001014794e */ /* 0x000fee0000000000 */
[----:B--2---:R-:W-:Y:S05]  /*6020*/  CALL.ABS.NOINC R2 ;  /* 0x0000000002007343 */ /* 0x004fea0003c00000 */
.L_x_98:
[----:B------:R-:W-:Y:S05]  /*6030*/  BSYNC.RECONVERGENT B6 ;  /* 0x0000000000067941 */ /* 0x000fea0003800200 */
.L_x_97:
[----:B------:R-:W-:Y:S01]  /*6040*/  R2UR UR4, R67 ;  /* 0x00000000430472ca */ /* 0x000fe200000e0000 */
[----:B------:R-:W-:Y:S01]  /*6050*/  UISETP.NE.U32.AND UP0, UPT, UR62, URZ, UPT ;  /* 0x000000ff3e00728c */ /* 0x000fe2000bf05070 */
[----:B------:R-:W-:Y:S02]  /*6060*/  ISETP.NE.U32.AND P4, PT, R60, RZ, PT ;  /* 0x000000ff3c00720c */ /* 0x000fe40003f85070 */
[----:B------:R-:W-:Y:S01]  /*6070*/  ISETP.NE.U32.AND P2, PT, RZ, UR56, PT ;  /* 0x00000038ff007c0c */ /* 0x000fe2000bf45070 */
[----:B------:R-:W-:Y:S01]  /*6080*/  UISETP.NE.AND.EX UP1, UPT, UR63, URZ, UPT, UP0 ;  /* 0x000000ff3f00728c */ /* 0x000fe2000bf25300 */
[----:B------:R-:W-:Y:S01]  /*6090*/  ISETP.NE.AND.EX P4, PT, R61, RZ, PT, P4 ;  /* 0x000000ff3d00720c */ /* 0x000fe20003f85340 */
[----:B------:R-:W-:Y:S01]  /*60a0*/  UPLOP3.LUT UP0, UPT, UPT, UPT, UPT, 0x40, 0x4 ;  /* 0x000000000004789c */ /* 0x000fe20003f0e870 */
[----:B------:R-:W-:Y:S05]  /*60b0*/  ISETP.NE.AND.EX P2, PT, RZ, UR57, PT, P2 ;  /* 0x00000039ff007c0c */ /* 0x000fea000bf45320 */
[----:B------:R-:W-:Y:S06]  /*60c0*/  UISETP.NE.AND UP2, UPT, UR4, URZ, UPT ;  /* 0x000000ff0400728c */ /* 0x000fec000bf45270 */
[----:B------:R-:W-:Y:S05]  /*60d0*/  PLOP3.LUT P1, PT, PT, PT, UP2, 0x80, 0x8 ;  /* 0x000000000008781c */ /* 0x000fea0003f2f028 */
[----:B------:R-:W-:Y:S06]  /*60e0*/  @UP2 UPLOP3.LUT UP0, UPT, UPT, UPT, UP1, 0x80, 0x8 ;  /* 0x000000000008289c */ /* 0x000fec0003f0f010 */
[----:B------:R-:W-:Y:S01]  /*60f0*/  PLOP3.LUT P0, PT, PT, PT, UP0, 0x80, 0x8 ;  /* 0x000000000008781c */ /* 0x000fe20003f0f008 */
[----:B------:R-:W-:Y:S01]  /*6100*/  @!UPT UIADD3 URZ, UPT, UPT, URZ, URZ, URZ ;  /* 0x000000fffffff290 */ /* 0x000fe2000fffe0ff */
[----:B------:R-:W-:Y:S11]  /*6110*/  BRA.U !UP1, `(.L_x_100) ;  /* 0x00000001093c7547 */ /* 0x000ff6000b800000 */
[----:B------:R-:W-:Y:S01]  /*6120*/  UISETP.NE.U32.AND UP0, UPT, UR56, URZ, UPT ;  /* 0x000000ff3800728c */ /* 0x000fe2000bf05070 */
[----:B-1----:R-:W-:Y:S01]  /*6130*/  HFMA2 R0, -RZ, RZ, 0, 5.9604644775390625e-08 ;  /* 0x00000001ff007431 */ /* 0x002fe200000001ff */
[----:B------:R-:W1:Y:S01]  /*6140*/  LDCU.64 UR8, c[0x0][0x358] ;  /* 0x00006b00ff0877ac */ /* 0x000e620008000a00 */
[----:B------:R-:W-:Y:S01]  /*6150*/  IMAD.MOV.U32 R63, RZ, RZ, 0x1 ;  /* 0x00000001ff3f7424 */ /* 0x000fe200078e00ff */
[----:B------:R-:W-:Y:S06]  /*6160*/  UISETP.NE.AND.EX UP0, UPT, UR57, URZ, UPT, UP0 ;  /* 0x000000ff3900728c */ /* 0x000fec000bf05300 */
        /* <DEDUP_REMOVED lines=9> */
[----:B--23--:R-:W-:Y:S02]  /*6200*/  @!P3 IMAD.U32 R27, RZ, RZ, UR4 ;  /* 0x00000004ff1bbe24 */ /* 0x00cfe4000f8e00ff */
.L_x_100:
[----:B------:R-:W-:Y:S05]  /*6210*/  @!P4 BRA `(.L_x_101) ;  /* 0x000000000024c947 */ /* 0x000fea0003800000 */
[----:B------:R-:W-:Y:S01]  /*6220*/  ISETP.NE.U32.AND P3, PT, R42, RZ, PT ;  /* 0x000000ff2a00720c */ /* 0x000fe20003f65070 */
[----:B------:R-:W2:Y:S03]  /*6230*/  LDCU.64 UR4, c[0x0][0x358] ;  /* 0x00006b00ff0477ac */ /* 0x000ea60008000a00 */
[----:B------:R-:W-:Y:S11]  /*6240*/  ISETP.NE.AND.EX P3, PT, R43, RZ, PT, P3 ;  /* 0x000000ff2b00720c */ /* 0x000ff60003f65330 */
[----:B------:R-:W-:Y:S02]  /*6250*/  @!UPT UIADD3 URZ, UPT, UPT, URZ, URZ, URZ ;  /* 0x000000fffffff290 */ /* 0x000fe4000fffe0ff */
[----:B------:R-:W3:Y:S01]  /*6260*/  @P3 LDC.64 R2, c[0x0][0x8a8] ;  /* 0x00022a00ff023b82 */ /* 0x000ee20000000a00 */
[----:B-1----:R-:W-:Y:S04]  /*6270*/  @P3 IMAD R0, R60, UR36, RZ ;  /* 0x000000243c003c24 */ /* 0x002fe8000f8e02ff */
[----:B---3--:R-:W-:Y:S05]  /*6280*/  @P3 IMAD.WIDE R2, R0, 0x4, R2 ;  /* 0x0000000400023825 */ /* 0x008fea00078e0202 */
[----:B--2--5:R2:W5:Y:S02]  /*6290*/  @P3 LDG.E R24, desc[UR4][R2.64] ;  /* 0x0000000402183981 */ /* 0x024564000c1e1900 */
[----:B--2---:R-:W3:Y:S02]  /*62a0*/  @!P3 LDC R24, c[0x0][0x8a0] ;  /* 0x00022800ff18bb82 */ /* 0x004ee40000000800 */
.L_x_101:
[----:B-----5:R-:W-:Y:S01]  /*62b0*/  FSETP.NEU.AND P3, PT, R27, RZ, PT ;  /* 0x000000ff1b00720b */ /* 0x020fe20003f6d000 */
[----:B------:R-:W-:Y:S01]  /*62c0*/  IMAD.SHL.U32 R84, R62, 0x4, RZ ;  /* 0x000000043e547824 */ /* 0x000fe200078e00ff */
[----:B------:R-:W-:Y:S01]  /*62d0*/  SEL R5, RZ, 0xffffffff, P2 ;  /* 0xffffffffff057807 */ /* 0x000fe20001000000 */
[----:B------:R-:W-:Y:S01]  /*62e0*/  BSSY B1, `(.L_x_102) ;  /* 0x0000044000017945 */ /* 0x000fe20003800000 */
[----:B------:R-:W-:Y:S01]  /*62f0*/  @P1 LOP3.LUT P2, RZ, R63, 0xff, RZ, 0xc0, !PT ;  /* 0x000000ff3fff1812 */ /* 0x000fe2000784c0ff */
[----:B------:R-:W-:Y:S01]  /*6300*/  VIADD R79, R84, UR44 ;  /* 0x0000002c544f7c36 */ /* 0x000fe20008000000 */
[----:B------:R-:W-:Y:S01]  /*6310*/  @P1 SEL R2, RZ, 0xffffffff, P3 ;  /* 0xffffffffff021807 */ /* 0x000fe20001800000 */
[----:B------:R-:W-:Y:S01]  /*6320*/  IMAD.MOV.U32 R85, RZ, RZ, 0x1 ;  /* 0x00000001ff557424 */ /* 0x000fe200078e00ff */
[----:B------:R-:W-:Y:S01]  /*6330*/  LOP3.LUT R73, R73, 0x1, RZ, 0x3c, !PT ;  /* 0x0000000149497812 */ /* 0x000fe200078e3cff */
[----:B------:R-:W-:Y:S01]  /*6340*/  IMAD.MOV.U32 R83, RZ, RZ, RZ ;  /* 0x000000ffff537224 */ /* 0x000fe200078e00ff */
[----:B------:R-:W-:Y:S02]  /*6350*/  @P0 SEL R2, R5, R2, !P2 ;  /* 0x0000000205020207 */ /* 0x000fe40005000000 */
[----:B------:R-:W-:Y:S02]  /*6360*/  CS2R R46, SRZ ;  /* 0x00000000002e7805 */ /* 0x000fe4000001ff00 */
[----:B------:R-:W-:Y:S02]  /*6370*/  LEA R80, R22, UR44, 0x3 ;  /* 0x0000002c16507c11 */ /* 0x000fe4000f8e18ff */
[----:B------:R-:W-:Y:S02]  /*6380*/  CS2R R44, SRZ ;  /* 0x00000000002c7805 */ /* 0x000fe4000001ff00 */
[----:B------:R-:W-:Y:S02]  /*6390*/  @P1 LOP3.LUT R2, R2, 0x1, RZ, 0xc0, !PT ;  /* 0x0000000102021812 */ /* 0x000fe400078ec0ff */
[----:B------:R-:W-:Y:S02]  /*63a0*/  CS2R R50, SRZ ;  /* 0x0000000000327805 */ /* 0x000fe4000001ff00 */
[----:B------:R-:W-:Y:S02]  /*63b0*/  SHF.L.U32 R3, R72, 0x1f, RZ ;  /* 0x0000001f48037819 */ /* 0x000fe400000006ff */
[----:B------:R-:W-:Y:S02]  /*63c0*/  CS2R R48, SRZ ;  /* 0x0000000000307805 */ /* 0x000fe4000001ff00 */
[----:B------:R-:W-:Y:S02]  /*63d0*/  ISETP.NE.U32.OR P6, PT, R2, 0x1, !P1 ;  /* 0x000000010200780c */ /* 0x000fe40004fc5470 */
[----:B------:R-:W-:Y:S02]  /*63e0*/  CS2R R54, SRZ ;  /* 0x0000000000367805 */ /* 0x000fe4000001ff00 */
[----:B------:R-:W-:Y:S02]  /*63f0*/  PLOP3.LUT P2, PT, PT, PT, UP1, 0x80, 0x8 ;  /* 0x000000000008781c */ /* 0x000fe40003f4f018 */
[----:B------:R-:W-:Y:S02]  /*6400*/  CS2R R52, SRZ ;  /* 0x0000000000347805 */ /* 0x000fe4000001ff00 */
[----:B------:R-:W-:Y:S02]  /*6410*/  LEA.HI R25, R22, R22, RZ, 0x1 ;  /* 0x0000001616197211 */ /* 0x000fe400078f08ff */
[----:B------:R-:W-:Y:S02]  /*6420*/  CS2R R58, SRZ ;  /* 0x00000000003a7805 */ /* 0x000fe4000001ff00 */
[----:B------:R-:W-:Y:S02]  /*6430*/  LOP3.LUT P4, R69, R63, 0xff, RZ, 0xc0, !PT ;  /* 0x000000ff3f457812 */ /* 0x000fe4000788c0ff */
[----:B------:R-:W-:Y:S02]  /*6440*/  CS2R R56, SRZ ;  /* 0x0000000000387805 */ /* 0x000fe4000001ff00 */
[----:B------:R-:W-:Y:S01]  /*6450*/  SEL R2, RZ, 0xffffffff, P3 ;  /* 0xffffffffff027807 */ /* 0x000fe20001800000 */
[C---:B-1----:R-:W-:Y:S01]  /*6460*/  IMAD.SHL.U32 R0, R25.reuse, 0x40, RZ ;  /* 0x0000004019007824 */ /* 0x042fe200078e00ff */
[----:B------:R-:W-:Y:S01]  /*6470*/  LOP3.LUT R25, R25, 0xffe, RZ, 0xc0, !PT ;  /* 0x00000ffe19197812 */ /* 0x000fe200078ec0ff */
[----:B------:R-:W-:Y:S01]  /*6480*/  VIADD R81, R79, 0x400 ;  /* 0x000004004f517836 */ /* 0x000fe20000000000 */
[----:B------:R-:W-:Y:S01]  /*6490*/  P2R R77, PR, RZ, 0x40 ;  /* 0x00000040ff4d7803 */ /* 0x000fe20000000000 */
[----:B------:R-:W-:Y:S01]  /*64a0*/  IMAD.IADD R78, R74, 0x1, R79 ;  /* 0x000000014a4e7824 */ /* 0x000fe200078e024f */
[----:B------:R-:W-:Y:S01]  /*64b0*/  @P6 SHF.L.U32 R4, R73, 0x1f, RZ ;  /* 0x0000001f49046819 */ /* 0x000fe200000006ff */
[----:B------:R-:W-:Y:S01]  /*64c0*/  IMAD.IADD R25, R22, 0x1, -R25 ;  /* 0x0000000116197824 */ /* 0x000fe200078e0a19 */
[----:B------:R-:W-:Y:S02]  /*64d0*/  @P2 SEL R2, R5, R2, !P4 ;  /* 0x0000000205022207 */ /* 0x000fe40006000000 */
[----:B------:R-:W1:Y:S01]  /*64e0*/  @P6 SYNCS.PHASECHK.TRANS64.TRYWAIT P1, [UR44+0x80], R4 ;  /* 0x00008004ff0065a7 */ /* 0x000e62000802112c */
[----:B------:R-:W-:Y:S02]  /*64f0*/  LOP3.LUT R0, R0, 0xffffff80, RZ, 0xc0, !PT ;  /* 0xffffff8000007812 */ /* 0x000fe400078ec0ff */
[----:B------:R-:W-:Y:S03]  /*6500*/  LOP3.LUT R2, R2, 0x1, RZ, 0xc0, !PT ;  /* 0x0000000102027812 */ /* 0x000fe600078ec0ff */
[----:B------:R-:W-:Y:S01]  /*6510*/  IMAD.IADD R0, R23, 0x1, R0 ;  /* 0x0000000117007824 */ /* 0x000fe200078e0200 */
[----:B------:R-:W-:Y:S03]  /*6520*/  ISETP.NE.U32.AND P5, PT, R2, 0x1, PT ;  /* 0x000000010200780c */ /* 0x000fe60003fa5070 */
[----:B------:R-:W-:Y:S01]  /*6530*/  IMAD R25, R25, 0x100000, R0 ;  /* 0x0010000019197824 */ /* 0x000fe200078e0200 */
[----:B------:R-:W-:Y:S01]  /*6540*/  P2R R86, PR, RZ, 0x20 ;  /* 0x00000020ff567803 */ /* 0x000fe20000000000 */
[----:B------:R2:W4:Y:S01]  /*6550*/  SYNCS.PHASECHK.TRANS64.TRYWAIT P0, [R80+URZ+0xf0], R3 ;  /* 0x0000f003500075a7 */ /* 0x00052200080011ff */
[----:B-1----:R-:W-:Y:S01]  /*6560*/  @P6 SEL R85, RZ, 0x1, !P1 ;  /* 0x00000001ff556807 */ /* 0x002fe20004800000 */
[----:B--2---:R-:W-:Y:S06]  /*6570*/  @!P6 BRA `(.L_x_103) ;  /* 0x000000000068e947 */ /* 0x004fec0003800000 */
[----:B------:R-:W-:Y:S01]  /*6580*/  @P5 IMAD R5, R75, 0x4, R81 ;  /* 0x000000044b055824 */ /* 0x000fe200078e0251 */
[----:B------:R-:W-:Y:S01]  /*6590*/  ISETP.NE.AND P1, PT, R85, RZ, PT ;  /* 0x000000ff5500720c */ /* 0x000fe20003f25270 */
[----:B------:R-:W-:Y:S01]  /*65a0*/  @P5 IMAD R2, R75, 0x4, R79 ;  /* 0x000000044b025824 */ /* 0x000fe200078e024f */
[----:B------:R-:W-:Y:S01]  /*65b0*/  BSSY B0, `(.L_x_104) ;  /* 0x000000e000007945 */ /* 0x000fe20003800000 */
[----:B------:R-:W-:Y:S01]  /*65c0*/  IMAD.MOV.U32 R46, RZ, RZ, RZ ;  /* 0x000000ffff2e7224 */ /* 0x000fe200078e00ff */
[----:B------:R-:W-:Y:S01]  /*65d0*/  CS2R R50, SRZ ;  /* 0x0000000000327805 */ /* 0x000fe2000001ff00 */
[----:B------:R-:W-:Y:S01]  /*65e0*/  @P5 IMAD.IADD R4, R74, 0x1, R5 ;  /* 0x000000014a045824 */ /* 0x000fe200078e0205 */
[----:B------:R-:W-:Y:S02]  /*65f0*/  CS2R R48, SRZ ;  /* 0x0000000000307805 */ /* 0x000fe4000001ff00 */
[----:B------:R-:W-:Y:S02]  /*6600*/  CS2R R44, SRZ ;  /* 0x00000000002c7805 */ /* 0x000fe4000001ff00 */
[----:B------:R-:W-:Y:S02]  /*6610*/  CS2R R58, SRZ ;  /* 0x00000000003a7805 */ /* 0x000fe4000001ff00 */
[----:B------:R-:W-:Y:S02]  /*6620*/  CS2R R56, SRZ ;  /* 0x0000000000387805 */ /* 0x000fe4000001ff00 */
[----:B------:R-:W-:Y:S02]  /*6630*/  CS2R R54, SRZ ;  /* 0x0000000000367805 */ /* 0x000fe4000001ff00 */
[----:B------:R-:W-:Y:S01]  /*6640*/  CS2R R52, SRZ ;  /* 0x0000000000347805 */ /* 0x000fe2000001ff00 */
[----:B------:R-:W-:Y:S06]  /*6650*/  @P1 BRA `(.L_x_105) ;  /* 0x00000000000c1947 */ /* 0x000fec0003800000 */
[----:B------:R-:W-:Y:S04]  /*6660*/  SHF.L.U32 R5, R73, 0x1f, RZ ;  /* 0x0000001f49057819 */ /* 0x000fe800000006ff */
[----:B------:R-:W1:Y:S02]  /*6670*/  SYNCS.PHASECHK.TRANS64.TRYWAIT P1, [UR44+0x80], R5 ;  /* 0x00008005ff0075a7 */ /* 0x000e64000802112c */
[----:B-1----:R-:W-:Y:S05]  /*6680*/  @!P1 BRA `(.L_x_106) ;  /* 0x0000003000f89947 */ /* 0x002fea0003800000 */
.L_x_105:
[----:B------:R-:W-:Y:S05]  /*6690*/  BSYNC B0 ;  /* 0x0000000000007941 */ /* 0x000fea0003800000 */
.L_x_104:
[----:B------:R-:W-:Y:S01]  /*66a0*/  ISETP.NE.AND P1, PT, R86, RZ, PT ;  /* 0x000000ff5600720c */ /* 0x000fe20003f25270 */
[----:B------:R-:W-:Y:S11]  /*66b0*/  HFMA2 R83, -RZ, RZ, 0, 5.9604644775390625e-08 ;  /* 0x00000001ff537431 */ /* 0x000ff600000001ff */
[----:B------:R-:W-:Y:S01]  /*66c0*/  @!UPT UIADD3 URZ, UPT, UPT, URZ, URZ, URZ ;  /* 0x000000fffffff290 */ /* 0x000fe2000fffe0ff */
[----:B------:R-:W-:Y:S05]  /*66d0*/  @P1 WARPSYNC.ALL ;  /* 0x0000000000001948 */ /* 0x000fea0003800000 */
[----:B------:R2:W1:Y:S04]  /*66e0*/  @P1 LDSM.16.M88.4 R48, [R2+0x400] ;  /* 0x000400000230183b */ /* 0x0004680000000200 */
[----:B------:R2:W1:Y:S04]  /*66f0*/  @P1 LDSM.16.M88.4 R44, [R4] ;  /* 0x00000000042c183b */ /* 0x0004680000000200 */
[----:B------:R2:W1:Y:S04]  /*6700*/  @P1 LDSM.16.M88.4 R56, [R84+UR44+0x400] ;  /* 0x0004002c5438183b */ /* 0x0004680008000200 */
[----:B------:R2:W1:Y:S02]  /*6710*/  @P1 LDSM.16.M88.4 R52, [R78+0x400] ;  /* 0x000400004e34183b */ /* 0x0004640000000200 */
.L_x_103:
[----:B------:R-:W-:Y:S05]  /*6720*/  BSYNC B1 ;  /* 0x0000000000017941 */ /* 0x000fea0003800000 */
.L_x_102:
[----:B-1----:R-:W-:Y:S04]  /*6730*/  SHF.R.U32.HI R5, RZ, 0x15, R25 ;  /* 0x00000015ff057819 */ /* 0x002fe80000011619 */
[----:B------:R-:W-:Y:S01]  /*6740*/  LOP3.LUT P1, RZ, R5, 0x3, R64, 0x48, !PT ;  /* 0x0000000305ff7812 */ /* 0x000fe20007824840 */
[----:B------:R-:W-:Y:S01]  /*6750*/  @!UPT UIADD3 URZ, UPT, UPT, URZ, URZ, URZ ;  /* 0x000000fffffff290 */ /* 0x000fe2000fffe0ff */
[----:B----4-:R-:W-:Y:S11]  /*6760*/  @P0 BRA `(.L_x_107) ;  /* 0x0000000000080947 */ /* 0x010ff60003800000 */
[----:B------:R-:W1:Y:S02]  /*6770*/  SYNCS.PHASECHK.TRANS64.TRYWAIT P0, [R80+URZ+0xf0], R3 ;  /* 0x0000f003500075a7 */ /* 0x000e6400080011ff */
[----:B-1----:R-:W-:Y:S05]  /*6780*/  @!P0 BRA `(.L_x_108) ;  /* 0x0000003000d08947 */ /* 0x002fea0003800000 */
.L_x_107:
[----:B------:R-:W-:Y:S05]  /*6790*/  @!P1 BRA `(.L_x_109) ;  /* 0x0000000000409947 */ /* 0x000fea0003800000 */
[----:B------:R-:W4:Y:S01]  /*67a0*/  LDCU.64 UR8, c[0x4][0x70] ;  /* 0x01000e00ff0877ac */ /* 0x000f220008000a00 */
[----:B-1----:R-:W-:Y:S01]  /*67b0*/  MOV R3, 0x0 ;  /* 0x0000000000037802 */ /* 0x002fe20000000f00 */
[----:B------:R-:W-:Y:S02]  /*67c0*/  HFMA2 R12, -RZ, RZ, 0, 5.9604644775390625e-08 ;  /* 0x00000001ff0c7431 */ /* 0x000fe400000001ff */
[----:B------:R-:W-:Y:S02]  /*67d0*/  IMAD.MOV.U32 R8, RZ, RZ, 0x192 ;  /* 0x00000192ff087424 */ /* 0x000fe400078e00ff */
[----:B------:R-:W-:Y:S01]  /*67e0*/  IMAD.MOV.U32 R13, RZ, RZ, RZ ;  /* 0x000000ffff0d7224 */ /* 0x000fe200078e00ff */
[----:B------:R-:W1:Y:S01]  /*67f0*/  LDCU.64 UR6, c[0x4][0x78] ;  /* 0x01000f00ff0677ac */ /* 0x000e620008000a00 */
[----:B--2---:R-:W2:Y:S01]  /*6800*/  LDC.64 R2, c[0x4][R3] ;  /* 0x0100000003027b82 */ /* 0x004ea20000000a00 */
[----:B------:R-:W5:Y:S01]  /*6810*/  LDCU.64 UR4, c[0x4][0x10] ;  /* 0x01000200ff0477ac */ /* 0x000f620008000a00 */
[----:B----4-:R-:W-:Y:S01]  /*6820*/  MOV R5, UR9 ;  /* 0x0000000900057c02 */ /* 0x010fe20008000f00 */
[----:B------:R-:W-:Y:S01]  /*6830*/  IMAD.U32 R4, RZ, RZ, UR8 ;  /* 0x00000008ff047e24 */ /* 0x000fe2000f8e00ff */
[----:B-1----:R-:W-:Y:S01]  /*6840*/  MOV R7, UR7 ;  /* 0x0000000700077c02 */ /* 0x002fe20008000f00 */
[----:B------:R-:W-:Y:S01]  /*6850*/  IMAD.U32 R6, RZ, RZ, UR6 ;  /* 0x00000006ff067e24 */ /* 0x000fe2000f8e00ff */
[----:B-----5:R-:W-:Y:S01]  /*6860*/  MOV R11, UR5 ;  /* 0x00000005000b7c02 */ /* 0x020fe20008000f00 */
[----:B------:R-:W-:Y:S02]  /*6870*/  IMAD.U32 R10, RZ, RZ, UR4 ;  /* 0x00000004ff0a7e24 */ /* 0x000fe4000f8e00ff */
[----:B------:R-:W-:Y:S07]  /*6880*/  LEPC R20, `(.L_x_109) ;  /* 0x000000001014794e */ /* 0x000fee0000000000 */
[----:B--23--:R-:W-:Y:S05]  /*6890*/  CALL.ABS.NOINC R2 ;  /* 0x0000000002007343 */ /* 0x00cfea0003c00000 */
.L_x_109:
[----:B------:R-:W-:Y:S01]  /*68a0*/  LOP3.LUT R20, R56, 0xffffe000, RZ, 0xc0, !PT ;  /* 0xffffe00038147812 */ /* 0x000fe200078ec0ff */
[----:B------:R-:W-:Y:S05]  /*68b0*/  WARPSYNC.ALL ;  /* 0x0000000000007948 */ /* 0x000fea0003800000 */
[----:B------:R-:W-:Y:S01]  /*68c0*/  R2UR UR4, R25 ;  /* 0x00000000190472ca */ /* 0x000fe200000e0000 */
[----:B------:R-:W-:Y:S01]  /*68d0*/  IMAD.SHL.U32 R88, R75, 0x4, RZ ;  /* 0x000000044b587824 */ /* 0x000fe200078e00ff */
[----:B------:R-:W-:Y:S01]  /*68e0*/  LOP3.LUT R21, R57, 0xffffe000, RZ, 0xc0, !PT ;  /* 0xffffe00039157812 */ /* 0x000fe200078ec0ff */
[----:B------:R-:W-:Y:S01]  /*68f0*/  BSSY.RECONVERGENT B0, `(.L_x_110) ;  /* 0x0000059000007945 */ /* 0x000fe20003800200 */
[----:B------:R-:W-:Y:S02]  /*6900*/  LOP3.LUT R26, R59, 0xffffe000, RZ, 0xc0, !PT ;  /* 0xffffe0003b1a7812 */ /* 0x000fe400078ec0ff */
[----:B------:R-:W-:Y:S02]  /*6910*/  LOP3.LUT R32, R53, 0xffffe000, RZ, 0xc0, !PT ;  /* 0xffffe00035207812 */ /* 0x000fe400078ec0ff */
[----:B------:R-:W-:Y:S02]  /*6920*/  LOP3.LUT R33, R54, 0xffffe000, RZ, 0xc0, !PT ;  /* 0xffffe00036217812 */ /* 0x000fe400078ec0ff */
[----:B------:R-:W-:Y:S02]  /*6930*/  IADD3 R81, PT, PT, R81, R88, RZ ;  /* 0x0000005851517210 */ /* 0x000fe40007ffe0ff */
[----:B------:R-:W-:Y:S01]  /*6940*/  ISETP.NE.AND P0, PT, R76, RZ, PT ;  /* 0x000000ff4c00720c */ /* 0x000fe20003f05270 */
[----:B--2---:R-:W3:Y:S02]  /*6950*/  LDTM.16dp128bit.x8 R4, tmem[UR4] ;  /* 0x00000004000479ee */ /* 0x004ee40008180000 */
[----:B------:R-:W-:Y:S02]  /*6960*/  IMAD.IADD R82, R74, 0x1, R81 ;  /* 0x000000014a527824 */ /* 0x000fe400078e0251 */
[C---:B---3--:R-:W-:Y:S01]  /*6970*/  FMUL R0, R24.reuse, R4 ;  /* 0x0000000418007220 */ /* 0x048fe20000400000 */
[C---:B------:R-:W-:Y:S01]  /*6980*/  FMUL R2, R24.reuse, R5 ;  /* 0x0000000518027220 */ /* 0x040fe20000400000 */
[C---:B-1----:R-:W-:Y:S01]  /*6990*/  FMUL R3, R24.reuse, R6 ;  /* 0x0000000618037220 */ /* 0x042fe20000400000 */
[----:B------:R-:W-:Y:S01]  /*69a0*/  FMUL R7, R24, R7 ;  /* 0x0000000718077220 */ /* 0x000fe20000400000 */
[C---:B------:R-:W-:Y:S01]  /*69b0*/  FFMA R28, R27.reuse, R20, R0 ;  /* 0x000000141b1c7223 */ /* 0x040fe20000000000 */
[----:B------:R-:W-:Y:S01]  /*69c0*/  LOP3.LUT R20, R58, 0xffffe000, RZ, 0xc0, !PT ;  /* 0xffffe0003a147812 */ /* 0x000fe200078ec0ff */
[C---:B------:R-:W-:Y:S01]  /*69d0*/  FFMA R29, R27.reuse, R21, R2 ;  /* 0x000000151b1d7223 */ /* 0x040fe20000000002 */
[----:B------:R-:W-:Y:S01]  /*69e0*/  LOP3.LUT R21, R52, 0xffffe000, RZ, 0xc0, !PT ;  /* 0xffffe00034157812 */ /* 0x000fe200078ec0ff */
[C---:B------:R-:W-:Y:S01]  /*69f0*/  FMUL R4, R24.reuse, R8 ;  /* 0x0000000818047220 */ /* 0x040fe20000400000 */
[----:B------:R-:W-:Y:S01]  /*6a00*/  F2FP.TF32.F32.PACK_B R28, R28 ;  /* 0x0000001cff1c723e */ /* 0x000fe200024050ff */
[----:B------:R-:W-:Y:S01]  /*6a10*/  FFMA R30, R27, R20, R3 ;  /* 0x000000141b1e7223 */ /* 0x000fe20000000003 */
[----:B------:R-:W-:Y:S01]  /*6a20*/  LOP3.LUT R20, R55, 0xffffe000, RZ, 0xc0, !PT ;  /* 0xffffe00037147812 */ /* 0x000fe200078ec0ff */
[C---:B------:R-:W-:Y:S01]  /*6a30*/  FMUL R5, R24.reuse, R9 ;  /* 0x0000000918057220 */ /* 0x040fe20000400000 */
[----:B------:R-:W-:Y:S01]  /*6a40*/  F2FP.TF32.F32.PACK_B R29, R29 ;  /* 0x0000001dff1d723e */ /* 0x000fe200024050ff */
[C---:B------:R-:W-:Y:S01]  /*6a50*/  FMUL R6, R24.reuse, R10 ;  /* 0x0000000a18067220 */ /* 0x040fe20000400000 */
[----:B------:R-:W-:Y:S01]  /*6a60*/  F2FP.TF32.F32.PACK_B R30, R30 ;  /* 0x0000001eff1e723e */ /* 0x000fe200024050ff */
[----:B------:R-:W-:Y:S01]  /*6a70*/  FFMA R31, R27, R26, R7 ;  /* 0x0000001a1b1f7223 */ /* 0x000fe20000000007 */
[----:B------:R-:W-:Y:S01]  /*6a80*/  LOP3.LUT R26, R49, 0xffffe000, RZ, 0xc0, !PT ;  /* 0xffffe000311a7812 */ /* 0x000fe200078ec0ff */
[----:B------:R-:W-:Y:S01]  /*6a90*/  FMUL R11, R24, R11 ;  /* 0x0000000b180b7220 */ /* 0x000fe20000400000 */
[C---:B------:R-:W-:Y:S01]  /*6aa0*/  FFMA R4, R27.reuse, R21, R4 ;  /* 0x000000151b047223 */ /* 0x040fe20000000004 */
[----:B------:R-:W-:Y:S01]  /*6ab0*/  LOP3.LUT R21, R48, 0xffffe000, RZ, 0xc0, !PT ;  /* 0xffffe00030157812 */ /* 0x000fe200078ec0ff */
[C---:B------:R-:W-:Y:S01]  /*6ac0*/  FFMA R5, R27.reuse, R32, R5 ;  /* 0x000000201b057223 */ /* 0x040fe20000000005 */
[----:B------:R-:W-:Y:S01]  /*6ad0*/  F2FP.TF32.F32.PACK_B R31, R31 ;  /* 0x0000001fff1f723e */ /* 0x000fe200024050ff */
        /* <DEDUP_REMOVED lines=8> */
[----:B------:R1:W-:Y:S01]  /*6b60*/  STSM.16.M88.4 [R79+0x400], R28 ;  /* 0x0004001c4f007844 */ /* 0x0003e20000000200 */
[----:B------:R-:W-:Y:S01]  /*6b70*/  F2FP.TF32.F32.PACK_B R6, R6 ;  /* 0x00000006ff06723e */ /* 0x000fe200024050ff */
[C---:B------:R-:W-:Y:S01]  /*6b80*/  FMUL R10, R24.reuse, R14 ;  /* 0x0000000e180a7220 */ /* 0x040fe20000400000 */
[----:B------:R-:W-:Y:S01]  /*6b90*/  F2FP.TF32.F32.PACK_B R7, R7 ;  /* 0x00000007ff07723e */ /* 0x000fe200024050ff */
[----:B------:R-:W-:Y:S01]  /*6ba0*/  FMUL R15, R24, R15 ;  /* 0x0000000f180f7220 */ /* 0x000fe20000400000 */
[C---:B------:R-:W-:Y:S01]  /*6bb0*/  FFMA R8, R27.reuse, R21, R8 ;  /* 0x000000151b087223 */ /* 0x040fe20000000008 */
[C---:B------:R-:W-:Y:S01]  /*6bc0*/  FFMA R9, R27.reuse, R26, R9 ;  /* 0x0000001a1b097223 */ /* 0x040fe20000000009 */
[C---:B------:R-:W-:Y:S01]  /*6bd0*/  FFMA R10, R27.reuse, R33, R10 ;  /* 0x000000211b0a7223 */ /* 0x040fe2000000000a */
[----:B------:R1:W-:Y:S01]  /*6be0*/  STSM.16.M88.4 [R78+0x400], R4 ;  /* 0x000400044e007844 */ /* 0x0003e20000000200 */
[----:B------:R-:W-:Y:S01]  /*6bf0*/  LOP3.LUT R21, R44, 0xffffe000, RZ, 0xc0, !PT ;  /* 0xffffe0002c157812 */ /* 0x000fe200078ec0ff */
[----:B------:R-:W-:Y:S01]  /*6c00*/  FFMA R11, R27, R20, R15 ;  /* 0x000000141b0b7223 */ /* 0x000fe2000000000f */
[----:B------:R-:W-:Y:S01]  /*6c10*/  LOP3.LUT R20, R45, 0xffffe000, RZ, 0xc0, !PT ;  /* 0xffffe0002d147812 */ /* 0x000fe200078ec0ff */
[C---:B------:R-:W-:Y:S01]  /*6c20*/  FMUL R12, R24.reuse, R16 ;  /* 0x00000010180c7220 */ /* 0x040fe20000400000 */
[----:B------:R-:W-:Y:S01]  /*6c30*/  FMUL R13, R24, R17 ;  /* 0x00000011180d7220 */ /* 0x000fe20000400000 */
[----:B------:R-:W-:Y:S01]  /*6c40*/  LOP3.LUT R33, R46, 0xffffe000, RZ, 0xc0, !PT ;  /* 0xffffe0002e217812 */ /* 0x000fe200078ec0ff */
[C---:B------:R-:W-:Y:S01]  /*6c50*/  FMUL R14, R24.reuse, R18 ;  /* 0x00000012180e7220 */ /* 0x040fe20000400000 */
[----:B------:R-:W-:Y:S01]  /*6c60*/  LOP3.LUT R26, R47, 0xffffe000, RZ, 0xc0, !PT ;  /* 0xffffe0002f1a7812 */ /* 0x000fe200078ec0ff */
[----:B------:R-:W-:Y:S01]  /*6c70*/  FMUL R19, R24, R19 ;  /* 0x0000001318137220 */ /* 0x000fe20000400000 */
[C---:B------:R-:W-:Y:S01]  /*6c80*/  FFMA R12, R27.reuse, R21, R12 ;  /* 0x000000151b0c7223 */ /* 0x040fe2000000000c */
[C---:B------:R-:W-:Y:S01]  /*6c90*/  FFMA R13, R27.reuse, R20, R13 ;  /* 0x000000141b0d7223 */ /* 0x040fe2000000000d */
[C---:B------:R-:W-:Y:S01]  /*6ca0*/  FFMA R14, R27.reuse, R33, R14 ;  /* 0x000000211b0e7223 */ /* 0x040fe2000000000e */
[----:B------:R-:W-:Y:S01]  /*6cb0*/  FFMA R15, R27, R26, R19 ;  /* 0x0000001a1b0f7223 */ /* 0x000fe20000000013 */
[----:B------:R-:W-:Y:S02]  /*6cc0*/  F2FP.TF32.F32.PACK_B R8, R8 ;  /* 0x00000008ff08723e */ /* 0x000fe400024050ff */
[----:B------:R-:W-:Y:S02]  /*6cd0*/  F2FP.TF32.F32.PACK_B R9, R9 ;  /* 0x00000009ff09723e */ /* 0x000fe400024050ff */
[----:B------:R-:W-:Y:S02]  /*6ce0*/  F2FP.TF32.F32.PACK_B R10, R10 ;  /* 0x0000000aff0a723e */ /* 0x000fe400024050ff */
[----:B------:R-:W-:Y:S02]  /*6cf0*/  F2FP.TF32.F32.PACK_B R11, R11 ;  /* 0x0000000bff0b723e */ /* 0x000fe400024050ff */
[----:B------:R-:W-:Y:S02]  /*6d00*/  F2FP.TF32.F32.PACK_B R12, R12 ;  /* 0x0000000cff0c723e */ /* 0x000fe400024050ff */
[----:B------:R-:W-:Y:S01]  /*6d10*/  F2FP.TF32.F32.PACK_B R13, R13 ;  /* 0x0000000dff0d723e */ /* 0x000fe200024050ff */
[----:B------:R1:W-:Y:S01]  /*6d20*/  STSM.16.M88.4 [R81], R8 ;  /* 0x0000000851007844 */ /* 0x0003e20000000200 */
[----:B------:R-:W-:Y:S02]  /*6d30*/  F2FP.TF32.F32.PACK_B R14, R14 ;  /* 0x0000000eff0e723e */ /* 0x000fe400024050ff */
[----:B------:R-:W-:Y:S05]  /*6d40*/  F2FP.TF32.F32.PACK_B R15, R15 ;  /* 0x0000000fff0f723e */ /* 0x000fea00024050ff */
[----:B------:R1:W-:Y:S01]  /*6d50*/  STSM.16.M88.4 [R82], R12 ;  /* 0x0000000c52007844 */ /* 0x0003e20000000200 */
[----:B------:R-:W-:Y:S01]  /*6d60*/  @!PT LDS RZ, [RZ] ;  /* 0x00000000fffff984 */ /* 0x000fe20000000800 */
[----:B------:R-:W-:Y:S01]  /*6d70*/  @!PT LDS RZ, [RZ] ;  /* 0x00000000fffff984 */ /* 0x000fe20000000800 */
[----:B------:R-:W-:Y:S01]  /*6d80*/  @!PT LDS RZ, [RZ] ;  /* 0x00000000fffff984 */ /* 0x000fe20000000800 */
[----:B------:R-:W-:Y:S01]  /*6d90*/  @!PT LDS RZ, [RZ] ;  /* 0x00000000fffff984 */ /* 0x000fe20000000800 */
[----:B------:R2:W-:Y:S07]  /*6da0*/  MEMBAR.ALL.CTA ;  /* 0x0000000000007992 */ /* 0x0005ee0000008000 */
[----:B--2---:R-:W2:Y:S02]  /*6db0*/  FENCE.VIEW.ASYNC.S ;  /* 0x00000000000073c6 */ /* 0x004ea40000000000 */
[----:B--2---:R-:W-:Y:S06]  /*6dc0*/  BAR.SYNC.DEFER_BLOCKING 0x1, 0x80 ;  /* 0x0042000000007b1d */ /* 0x004fec0000010000 */
[----:B------:R-:W-:Y:S05]  /*6dd0*/  @P0 BRA `(.L_x_111) ;  /* 0x0000000000280947 */ /* 0x000fea0003800000 */
[----:B------:R-:W2:Y:S01]  /*6de0*/  LDCU.64 UR6, c[0x0][0x348] ;  /* 0x00006900ff0677ac */ /* 0x000ea20008000a00 */
[----:B------:R-:W-:Y:S01]  /*6df0*/  UIADD3 UR4, UPT, UPT, UR44, 0x400, URZ ;  /* 0x000004002c047890 */ /* 0x000fe2000fffe0ff */
[----:B------:R-:W-:Y:S05]  /*6e00*/  UMOV UR51, UR36 ;  /* 0x0000002400337c82 */ /* 0x000fea0008000000 */
[----:B------:R-:W-:Y:S04]  /*6e10*/  MOV R68, UR4 ;  /* 0x0000000400447c02 */ /* 0x000fe80008000f00 */
[----:B------:R-:W-:Y:S01]  /*6e20*/  R2UR UR48, R68 ;  /* 0x00000000443072ca */ /* 0x000fe200000e0000 */
[----:B--2---:R-:W-:Y:S04]  /*6e30*/  UIADD3 UR4, UP0, UPT, UR6, 0x680, URZ ;  /* 0x0000068006047890 */ /* 0x004fe8000ff1e0ff */
[----:B------:R-:W-:Y:S09]  /*6e40*/  UIADD3.X UR5, UPT, UPT, URZ, UR7, URZ, UP0, !UPT ;  /* 0x00000007ff057290 */ /* 0x000ff200087fe4ff */
[----:B------:R2:W-:Y:S01]  /*6e50*/  UTMASTG.3D [UR48], [UR4] ;  /* 0x00000030040073b5 */ /* 0x0005e20008010000 */
[----:B------:R0:W-:Y:S01]  /*6e60*/  UTMACMDFLUSH ;  /* 0x00000000000079b7 */ /* 0x0001e20000000000 */
[----:B--2---:R-:W-:Y:S04]  /*6e70*/  DEPBAR.LE SB0, 0x1 ;  /* 0x000080400000791a */ /* 0x004fe80000000000 */
.L_x_111:
[----:B------:R-:W-:Y:S05]  /*6e80*/  BSYNC.RECONVERGENT B0 ;  /* 0x0000000000007941 */ /* 0x000fea0003800200 */
.L_x_110:
[----:B------:R-:W-:Y:S01]  /*6e90*/  BAR.SYNC.DEFER_BLOCKING 0x1, 0x80 ;  /* 0x0042000000007b1d */ /* 0x000fe20000010000 */
[----:B------:R-:W-:Y:S01]  /*6ea0*/  ISETP.NE.AND P1, PT, R77, RZ, PT ;  /* 0x000000ff4d00720c */ /* 0x000fe20003f25270 */
[----:B------:R-:W-:Y:S01]  /*6eb0*/  UISETP.NE.AND UP0, UPT, UR47, URZ, UPT ;  /* 0x000000ff2f00728c */ /* 0x000fe2000bf05270 */
[----:B------:R-:W-:Y:S11]  /*6ec0*/  LEA R3, R83, UR44, 0x3 ;  /* 0x0000002c53037c11 */ /* 0x000ff6000f8e18ff */
[----:B-1----:R-:W-:Y:S01]  /*6ed0*/  @P1 SHF.L.U32 R4, R73, 0x1f, RZ ;  /* 0x0000001f49041819 */ /* 0x002fe200000006ff */
[----:B------:R-:W-:Y:S06]  /*6ee0*/  BRA.U !UP0, `(.L_x_112) ;  /* 0x0000000108247547 */ /* 0x000fec000b800000 */
[----:B------:R-:W1:Y:S01]  /*6ef0*/  S2R R0, SR_CgaCtaId ;  /* 0x0000000000007919 */ /* 0x000e620000008800 */
[----:B------:R-:W-:Y:S01]  /*6f00*/  IMAD.U32 R2, RZ, RZ, UR46 ;  /* 0x0000002eff027e24 */ /* 0x000fe2000f8e00ff */
[----:B------:R-:W-:Y:S04]  /*6f10*/  UIADD3 UR4, UPT, UPT, UR46, 0x1, URZ ;  /* 0x000000012e047890 */ /* 0x000fe8000fffe0ff */
[----:B------:R-:W-:Y:S01]  /*6f20*/  @P1 LEA R2, R2, UR44, 0x3 ;  /* 0x0000002c02021c11 */ /* 0x000fe2000f8e18ff */
[----:B------:R-:W-:Y:S04]  /*6f30*/  UISETP.NE.AND UP0, UPT, UR4, 0x4, UPT ;  /* 0x000000040400788c */ /* 0x000fe8000bf05270 */
[----:B------:R-:W-:Y:S01]  /*6f40*/  @P1 VIADD R5, R2, 0xa0 ;  /* 0x000000a002051836 */ /* 0x000fe20000000000 */
[----:B------:R-:W-:Y:S04]  /*6f50*/  USEL UR46, UR4, URZ, UP0 ;  /* 0x000000ff042e7287 */ /* 0x000fe80008000000 */
[----:B-1----:R-:W-:Y:S04]  /*6f60*/  @P1 PRMT R0, R0, 0x654, R5 ;  /* 0x0000065400001816 */ /* 0x002fe80000000005 */
[----:B------:R1:W-:Y:S04]  /*6f70*/  @P1 SYNCS.ARRIVE.TRANS64.RED.A1T0 RZ, [R0+URZ], RZ ;  /* 0x000000ff00ff19a7 */ /* 0x0003e800081004ff */
.L_x_112:
[----:B------:R-:W2:Y:S01]  /*6f80*/  @P1 SYNCS.PHASECHK.TRANS64.TRYWAIT P0, [R3+URZ+0x80], R4 ;  /* 0x00008004030015a7 */ /* 0x000ea200080011ff */
[----:B------:R-:W-:Y:S01]  /*6f90*/  BSSY B1, `(.L_x_113) ;  /* 0x0000017000017945 */ /* 0x000fe20003800000 */
[----:B--2---:R-:W-:Y:S03]  /*6fa0*/  @P1 SEL R85, RZ, 0x1, !P0 ;  /* 0x00000001ff551807 */ /* 0x004fe60004000000 */
[----:B------:R-:W-:Y:S05]  /*6fb0*/  @!P1 BRA `(.L_x_114) ;  /* 0x0000000000509947 */ /* 0x000fea0003800000 */
[----:B------:R-:W-:Y:S01]  /*6fc0*/  ISETP.NE.AND P1, PT, R86, RZ, PT ;  /* 0x000000ff5600720c */ /* 0x000fe20003f25270 */
[----:B------:R-:W-:Y:S01]  /*6fd0*/  BSSY B0, `(.L_x_115) ;  /* 0x000000a000007945 */ /* 0x000fe20003800000 */
[----:B------:R-:W-:Y:S11]  /*6fe0*/  ISETP.NE.AND P0, PT, R85, RZ, PT ;  /* 0x000000ff5500720c */ /* 0x000ff60003f05270 */
[----:B------:R-:W-:Y:S04]  /*6ff0*/  @P1 IMAD R4, R83, 0x2000, R84 ;  /* 0x0000200053041824 */ /* 0x000fe800078e0254 */
[----:B------:R-:W-:Y:S04]  /*7000*/  @P1 VIADD R7, R4, UR44 ;  /* 0x0000002c04071c36 */ /* 0x000fe80008000000 */
[----:B------:R-:W-:Y:S01]  /*7010*/  @P1 IMAD.IADD R2, R74, 0x1, R7 ;  /* 0x000000014a021824 */ /* 0x000fe200078e0207 */
[----:B------:R-:W-:Y:S01]  /*7020*/  @P1 IADD3 R5, PT, PT, R88, R7, RZ ;  /* 0x0000000758051210 */ /* 0x000fe20007ffe0ff */
[----:B------:R-:W-:Y:S06]  /*7030*/  @P0 BRA `(.L_x_116) ;  /* 0x00000000000c0947 */ /* 0x000fec0003800000 */
[----:B-1----:R-:W-:Y:S04]  /*7040*/  SHF.L.U32 R0, R73, 0x1f, RZ ;  /* 0x0000001f49007819 */ /* 0x002fe800000006ff */
[----:B------:R-:W1:Y:S02]  /*7050*/  SYNCS.PHASECHK.TRANS64.TRYWAIT P0, [R3+URZ+0x80], R0 ;  /* 0x00008000030075a7 */ /* 0x000e6400080011ff */
[----:B-1----:R-:W-:Y:S05]  /*7060*/  @!P0 BRA `(.L_x_117) ;  /* 0x0000002800ac8947 */ /* 0x002fea0003800000 */
.L_x_116:
[----:B------:R-:W-:Y:S05]  /*7070*/  BSYNC B0 ;  /* 0x0000000000007941 */ /* 0x000fea0003800000 */
.L_x_115:
[----:B------:R-:W-:Y:S02]  /*7080*/  ISETP.NE.AND P0, PT, R86, RZ, PT ;  /* 0x000000ff5600720c */ /* 0x000fe40003f05270 */
[----:B------:R-:W-:Y:S11]  /*7090*/  IADD3 R83, PT, PT, R83, 0x1, RZ ;  /* 0x0000000153537810 */ /* 0x000ff60007ffe0ff */
[----:B-1----:R-:W-:Y:S01]  /*70a0*/  @P0 IMAD.IADD R0, R74, 0x1, R5 ;  /* 0x000000014a000824 */ /* 0x002fe200078e0205 */
[----:B------:R-:W-:Y:S05]  /*70b0*/  @P0 WARPSYNC.ALL ;  /* 0x0000000000000948 */ /* 0x000fea0003800000 */
[----:B------:R2:W3:Y:S04]  /*70c0*/  @P0 LDSM.16.M88.4 R56, [R4+UR44+0x400] ;  /* 0x0004002c0438083b */ /* 0x0004e80008000200 */
[----:B------:R2:W4:Y:S04]  /*70d0*/  @P0 LDSM.16.M88.4 R52, [R2+0x400] ;  /* 0x000400000234083b */ /* 0x0005280000000200 */
[----:B------:R2:W1:Y:S04]  /*70e0*/  @P0 LDSM.16.M88.4 R48, [R5+0x400] ;  /* 0x000400000530083b */ /* 0x0004680000000200 */
[----:B------:R2:W1:Y:S02]  /*70f0*/  @P0 LDSM.16.M88.4 R44, [R0+0x400] ;  /* 0x00040000002c083b */ /* 0x0004640000000200 */
.L_x_114:
[----:B------:R-:W-:Y:S05]  /*7100*/  BSYNC B1 ;  /* 0x0000000000017941 */ /* 0x000fea0003800000 */
.L_x_113:
[----:B------:R-:W-:Y:S05]  /*7110*/  VIADD R3, R25, 0x20 ;  /* 0x0000002019037836 */ /* 0x000fea0000000000 */
[----:B------:R-:W-:Y:S04]  /*7120*/  SHF.R.U32.HI R3, RZ, 0x15, R3 ;  /* 0x00000015ff037819 */ /* 0x000fe80000011603 */
[----:B------:R-:W-:Y:S11]  /*7130*/  LOP3.LUT P0, RZ, R3, 0x3, R64, 0x48, !PT ;  /* 0x0000000303ff7812 */ /* 0x000ff60007804840 */
[----:B------:R-:W-:Y:S02]  /*7140*/  @!UPT UIADD3 URZ, UPT, UPT, URZ, URZ, URZ ;  /* 0x000000fffffff290 */ /* 0x000fe4000fffe0ff */
[----:B------:R-:W-:Y:S05]  /*7150*/  @!P0 BRA `(.L_x_118) ;  /* 0x0000000000408947 */ /* 0x000fea0003800000 */
[----:B------:R-:W5:Y:S01]  /*7160*/  LDCU.64 UR8, c[0x4][0x70] ;  /* 0x01000e00ff0877ac */ /* 0x000f620008000a00 */
[----:B------:R-:W-:Y:S01]  /*7170*/  MOV R3, 0x0 ;  /* 0x0000000000037802 */ /* 0x000fe20000000f00 */
[----:B------:R-:W-:Y:S02]  /*7180*/  HFMA2 R12, -RZ, RZ, 0, 5.9604644775390625e-08 ;  /* 0x00000001ff0c7431 */ /* 0x000fe400000001ff */
[----:B------:R-:W-:Y:S02]  /*7190*/  IMAD.MOV.U32 R8, RZ, RZ, 0x192 ;  /* 0x00000192ff087424 */ /* 0x000fe400078e00ff */
[----:B------:R-:W-:Y:S01]  /*71a0*/  IMAD.MOV.U32 R13, RZ, RZ, RZ ;  /* 0x000000ffff0d7224 */ /* 0x000fe200078e00ff */
[----:B------:R-:W3:Y:S01]  /*71b0*/  LDCU.64 UR6, c[0x4][0x78] ;  /* 0x01000f00ff0677ac */ /* 0x000ee20008000a00 */
[----:B--2---:R-:W2:Y:S01]  /*71c0*/  LDC.64 R2, c[0x4][R3] ;  /* 0x0100000003027b82 */ /* 0x004ea20000000a00 */
[----:B------:R-:W4:Y:S01]  /*71d0*/  LDCU.64 UR4, c[0x4][0x10] ;  /* 0x01000200ff0477ac */ /* 0x000f220008000a00 */
[----:B-----5:R-:W-:Y:S01]  /*71e0*/  MOV R5, UR9 ;  /* 0x0000000900057c02 */ /* 0x020fe20008000f00 */
[----:B------:R-:W-:Y:S01]  /*71f0*/  IMAD.U32 R4, RZ, RZ, UR8 ;  /* 0x00000008ff047e24 */ /* 0x000fe2000f8e00ff */
[----:B---3--:R-:W-:Y:S01]  /*7200*/  MOV R7, UR7 ;  /* 0x0000000700077c02 */ /* 0x008fe20008000f00 */
[----:B------:R-:W-:Y:S01]  /*7210*/  IMAD.U32 R6, RZ, RZ, UR6 ;  /* 0x00000006ff067e24 */ /* 0x000fe2000f8e00ff */
[----:B----4-:R-:W-:Y:S01]  /*7220*/  MOV R11, UR5 ;  /* 0x00000005000b7c02 */ /* 0x010fe20008000f00 */
[----:B------:R-:W-:Y:S02]  /*7230*/  IMAD.U32 R10, RZ, RZ, UR4 ;  /* 0x00000004ff0a7e24 */ /* 0x000fe4000f8e00ff */
[----:B------:R-:W-:Y:S07]  /*7240*/  LEPC R20, `(.L_x_118) ;  /* 0x000000001014794e */ /* 0x000fee0000000000 */
[----:B-12---:R-:W-:Y:S05]  /*7250*/  CALL.ABS.NOINC R2 ;  /* 0x0000000002007343 */ /* 0x006fea0003c00000 */
.L_x_118:
[----:B---3--:R-:W-:Y:S01]  /*7260*/  LOP3.LUT R20, R56, 0xffffe000, RZ, 0xc0, !PT ;  /* 0xffffe00038147812 */ /* 0x008fe200078ec0ff */
[----:B------:R-:W-:Y:S05]  /*7270*/  WARPSYNC.ALL ;  /* 0x0000000000007948 */ /* 0x000fea0003800000 */
[----:B------:R-:W-:Y:S01]  /*7280*/  R2UR UR4, R25 ;  /* 0x00000000190472ca */ /* 0x000fe200000e0000 */
[----:B------:R-:W3:Y:S01]  /*7290*/  S2R R87, SR_CgaCtaId ;  /* 0x0000000000577919 */ /* 0x000ee20000008800 */
[----:B------:R-:W-:Y:S01]  /*72a0*/  LOP3.LUT R21, R57, 0xffffe000, RZ, 0xc0, !PT ;  /* 0xffffe00039157812 */ /* 0x000fe200078ec0ff */
[----:B------:R-:W-:Y:S01]  /*72b0*/  IMAD.U32 R40, RZ, RZ, UR46 ;  /* 0x0000002eff287e24 */ /* 0x000fe2000f8e00ff */
[----:B------:R-:W-:Y:S01]  /*72c0*/  LOP3.LUT R41, R58, 0xffffe000, RZ, 0xc0, !PT ;  /* 0xffffe0003a297812 */ /* 0x000fe200078ec0ff */
[----:B------:R-:W-:Y:S01]  /*72d0*/  BSSY.RECONVERGENT B0, `(.L_x_119) ;  /* 0x000005c000007945 */ /* 0x000fe20003800200 */
[----:B-1----:R-:W-:Y:S02]  /*72e0*/  LOP3.LUT R26, R48, 0xffffe000, RZ, 0xc0, !PT ;  /* 0xffffe000301a7812 */ /* 0x002fe400078ec0ff */
[----:B------:R-:W-:Y:S02]  /*72f0*/  ISETP.NE.AND P6, PT, R77, RZ, PT ;  /* 0x000000ff4d00720c */ /* 0x000fe40003fc5270 */
[----:B------:R-:W-:Y:S02]  /*7300*/  ISETP.NE.AND P0, PT, R76, RZ, PT ;  /* 0x000000ff4c00720c */ /* 0x000fe40003f05270 */
[----:B------:R-:W-:Y:S01]  /*7310*/  LEA R89, R83, UR44, 0x3 ;  /* 0x0000002c53597c11 */ /* 0x000fe2000f8e18ff */
[----:B--2---:R-:W1:Y:S08]  /*7320*/  LDTM.16dp128bit.x8 R4, tmem[UR4+0x20] ;  /* 0x00002004000479ee */ /* 0x004e700008180000 */
[----:B------:R-:W-:Y:S02]  /*7330*/  @P6 LEA R40, R40, UR44, 0x3 ;  /* 0x0000002c28286c11 */ /* 0x000fe4000f8e18ff */
[----:B------:R-:W-:Y:S03]  /*7340*/  @P6 SHF.L.U32 R90, R73, 0x1f, RZ ;  /* 0x0000001f495a6819 */ /* 0x000fe600000006ff */
[----:B------:R-:W-:Y:S05]  /*7350*/  @P6 VIADD R40, R40, 0xa0 ;  /* 0x000000a028286836 */ /* 0x000fea0000000000 */
[----:B---3--:R-:W-:Y:S01]  /*7360*/  @P6 PRMT R40, R87, 0x654, R40 ;  /* 0x0000065457286816 */ /* 0x008fe20000000028 */
[C---:B-1----:R-:W-:Y:S01]  /*7370*/  FMUL R0, R24.reuse, R4 ;  /* 0x0000000418007220 */ /* 0x042fe20000400000 */
[C---:B------:R-:W-:Y:S01]  /*7380*/  FMUL R2, R24.reuse, R5 ;  /* 0x0000000518027220 */ /* 0x040fe20000400000 */
[C---:B------:R-:W-:Y:S01]  /*7390*/  FMUL R3, R24.reuse, R10 ;  /* 0x0000000a18037220 */ /* 0x040fe20000400000 */
[----:B------:R-:W-:Y:S01]  /*73a0*/  FMUL R4, R24, R11 ;  /* 0x0000000b18047220 */ /* 0x000fe20000400000 */
[C---:B------:R-:W-:Y:S01]  /*73b0*/  FFMA R28, R27.reuse, R20, R0 ;  /* 0x000000141b1c7223 */ /* 0x040fe20000000000 */
[----:B----4-:R-:W-:Y:S01]  /*73c0*/  LOP3.LUT R20, R52, 0xffffe000, RZ, 0xc0, !PT ;  /* 0xffffe00034147812 */ /* 0x010fe200078ec0ff */
        /* <DEDUP_REMOVED lines=8> */
[----:B------:R-:W-:Y:S01]  /*7450*/  FFMA R31, R27, R21, R2 ;  /* 0x000000151b1f7223 */ /* 0x000fe20000000002 */
[----:B------:R-:W-:Y:S01]  /*7460*/  LOP3.LUT R21, R53, 0xffffe000, RZ, 0xc0, !PT ;  /* 0xffffe00035157812 */ /* 0x000fe200078ec0ff */
[C---:B------:R-:W-:Y:S01]  /*7470*/  FMUL R0, R24.reuse, R8 ;  /* 0x0000000818007220 */ /* 0x040fe20000400000 */
[----:B------:R-:W-:Y:S01]  /*7480*/  F2FP.TF32.F32.PACK_B R30, R30 ;  /* 0x0000001eff1e723e */ /* 0x000fe200024050ff */
[----:B------:R-:W-:Y:S01]  /*7490*/  FMUL R2, R24, R9 ;  /* 0x0000000918027220 */ /* 0x000fe20000400000 */
[----:B------:R-:W-:Y:S01]  /*74a0*/  F2FP.TF32.F32.PACK_B R31, R31 ;  /* 0x0000001fff1f723e */ /* 0x000fe200024050ff */
[C---:B------:R-:W-:Y:S01]  /*74b0*/  FFMA R32, R27.reuse, R20, R0 ;  /* 0x000000141b207223 */ /* 0x040fe20000000000 */
[----:B------:R-:W-:Y:S01]  /*74c0*/  LOP3.LUT R20, R54, 0xffffe000, RZ, 0xc0, !PT ;  /* 0xffffe00036147812 */ /* 0x000fe200078ec0ff */
[----:B------:R-:W-:Y:S01]  /*74d0*/  FFMA R33, R27, R21, R2 ;  /* 0x000000151b217223 */ /* 0x000fe20000000002 */
[----:B------:R-:W-:Y:S01]  /*74e0*/  LOP3.LUT R21, R49, 0xffffe000, RZ, 0xc0, !PT ;  /* 0xffffe00031157812 */ /* 0x000fe200078ec0ff */
[----:B------:R1:W-:Y:S01]  /*74f0*/  STSM.16.M88.4 [R79+0x2400], R28 ;  /* 0x0024001c4f007844 */ /* 0x0003e20000000200 */
[----:B------:R-:W-:Y:S01]  /*7500*/  F2FP.TF32.F32.PACK_B R32, R32 ;  /* 0x00000020ff20723e */ /* 0x000fe200024050ff */
[C---:B------:R-:W-:Y:S01]  /*7510*/  FFMA R34, R27.reuse, R20, R3 ;  /* 0x000000141b227223 */ /* 0x040fe20000000003 */
[----:B------:R-:W-:Y:S01]  /*7520*/  LOP3.LUT R20, R50, 0xffffe000, RZ, 0xc0, !PT ;  /* 0xffffe00032147812 */ /* 0x000fe200078ec0ff */
[C---:B------:R-:W-:Y:S01]  /*7530*/  FMUL R5, R24.reuse, R12 ;  /* 0x0000000c18057220 */ /* 0x040fe20000400000 */
[----:B------:R-:W-:Y:S01]  /*7540*/  F2FP.TF32.F32.PACK_B R33, R33 ;  /* 0x00000021ff21723e */ /* 0x000fe200024050ff */
[C---:B------:R-:W-:Y:S01]  /*7550*/  FMUL R6, R24.reuse, R13 ;  /* 0x0000000d18067220 */ /* 0x040fe20000400000 */
[----:B------:R-:W-:Y:S01]  /*7560*/  F2FP.TF32.F32.PACK_B R34, R34 ;  /* 0x00000022ff22723e */ /* 0x000fe200024050ff */
[----:B------:R-:W-:Y:S01]  /*7570*/  FMUL R7, R24, R14 ;  /* 0x0000000e18077220 */ /* 0x000fe20000400000 */
[----:B------:R-:W-:Y:S01]  /*7580*/  FFMA R35, R27, R41, R4 ;  /* 0x000000291b237223 */ /* 0x000fe20000000004 */
[----:B------:R-:W-:Y:S01]  /*7590*/  LOP3.LUT R41, R51, 0xffffe000, RZ, 0xc0, !PT ;  /* 0xffffe00033297812 */ /* 0x000fe200078ec0ff */
[C---:B------:R-:W-:Y:S01]  /*75a0*/  FFMA R36, R27.reuse, R26, R5 ;  /* 0x0000001a1b247223 */ /* 0x040fe20000000005 */
[----:B------:R-:W-:Y:S01]  /*75b0*/  LOP3.LUT R26, R46, 0xffffe000, RZ, 0xc0, !PT ;  /* 0xffffe0002e1a7812 */ /* 0x000fe200078ec0ff */
[C---:B------:R-:W-:Y:S01]  /*75c0*/  FFMA R37, R27.reuse, R21, R6 ;  /* 0x000000151b257223 */ /* 0x040fe20000000006 */
[----:B------:R-:W-:Y:S01]  /*75d0*/  FMUL R8, R24, R15 ;  /* 0x0000000f18087220 */ /* 0x000fe20000400000 */
[----:B------:R-:W-:Y:S01]  /*75e0*/  FFMA R38, R27, R20, R7 ;  /* 0x000000141b267223 */ /* 0x000fe20000000007 */
[----:B------:R-:W-:Y:S01]  /*75f0*/  LOP3.LUT R20, R44, 0xffffe000, RZ, 0xc0, !PT ;  /* 0xffffe0002c147812 */ /* 0x000fe200078ec0ff */
[C---:B------:R-:W-:Y:S01]  /*7600*/  FMUL R9, R24.reuse, R16 ;  /* 0x0000001018097220 */ /* 0x040fe20000400000 */
[----:B------:R-:W-:Y:S01]  /*7610*/  LOP3.LUT R21, R45, 0xffffe000, RZ, 0xc0, !PT ;  /* 0xffffe0002d157812 */ /* 0x000fe200078ec0ff */
[----:B------:R-:W-:Y:S01]  /*7620*/  FFMA R39, R27, R41, R8 ;  /* 0x000000291b277223 */ /* 0x000fe20000000008 */
[C---:B------:R-:W-:Y:S01]  /*7630*/  FMUL R10, R24.reuse, R17 ;  /* 0x00000011180a7220 */ /* 0x040fe20000400000 */
[C---:B------:R-:W-:Y:S01]  /*7640*/  FMUL R11, R24.reuse, R18 ;  /* 0x00000012180b7220 */ /* 0x040fe20000400000 */
[----:B------:R-:W-:Y:S01]  /*7650*/  LOP3.LUT R41, R47, 0xffffe000, RZ, 0xc0, !PT ;  /* 0xffffe0002f297812 */ /* 0x000fe200078ec0ff */
[----:B------:R-:W-:Y:S01]  /*7660*/  FMUL R12, R24, R19 ;  /* 0x00000013180c7220 */ /* 0x000fe20000400000 */
[----:B------:R-:W-:Y:S02]  /*7670*/  F2FP.TF32.F32.PACK_B R35, R35 ;  /* 0x00000023ff23723e */ /* 0x000fe400024050ff */
[----:B------:R-:W-:Y:S02]  /*7680*/  F2FP.TF32.F32.PACK_B R36, R36 ;  /* 0x00000024ff24723e */ /* 0x000fe400024050ff */
[----:B------:R-:W-:Y:S01]  /*7690*/  F2FP.TF32.F32.PACK_B R37, R37 ;  /* 0x00000025ff25723e */ /* 0x000fe200024050ff */
[----:B------:R2:W-:Y:S01]  /*76a0*/  STSM.16.M88.4 [R78+0x2400], R32 ;  /* 0x002400204e007844 */ /* 0x0005e20000000200 */
[----:B------:R-:W-:Y:S01]  /*76b0*/  F2FP.TF32.F32.PACK_B R38, R38 ;  /* 0x00000026ff26723e */ /* 0x000fe200024050ff */
[C---:B-1----:R-:W-:Y:S01]  /*76c0*/  FFMA R28, R27.reuse, R20, R9 ;  /* 0x000000141b1c7223 */ /* 0x042fe20000000009 */
[C---:B------:R-:W-:Y:S01]  /*76d0*/  FFMA R29, R27.reuse, R21, R10 ;  /* 0x000000151b1d7223 */ /* 0x040fe2000000000a */
[C---:B------:R-:W-:Y:S01]  /*76e0*/  FFMA R30, R27.reuse, R26, R11 ;  /* 0x0000001a1b1e7223 */ /* 0x040fe2000000000b */
[----:B------:R-:W-:Y:S01]  /*76f0*/  FFMA R31, R27, R41, R12 ;  /* 0x000000291b1f7223 */ /* 0x000fe2000000000c */
[----:B------:R-:W-:Y:S02]  /*7700*/  F2FP.TF32.F32.PACK_B R39, R39 ;  /* 0x00000027ff27723e */ /* 0x000fe400024050ff */
[----:B------:R-:W-:Y:S02]  /*7710*/  F2FP.TF32.F32.PACK_B R28, R28 ;  /* 0x0000001cff1c723e */ /* 0x000fe400024050ff */
[----:B------:R-:W-:Y:S01]  /*7720*/  F2FP.TF32.F32.PACK_B R29, R29 ;  /* 0x0000001dff1d723e */ /* 0x000fe200024050ff */
[----:B------:R2:W-:Y:S01]  /*7730*/  STSM.16.M88.4 [R81+0x2000], R36 ;  /* 0x0020002451007844 */ /* 0x0005e20000000200 */
[----:B------:R-:W-:Y:S02]  /*7740*/  F2FP.TF32.F32.PACK_B R30, R30 ;  /* 0x0000001eff1e723e */ /* 0x000fe400024050ff */
[----:B------:R-:W-:Y:S05]  /*7750*/  F2FP.TF32.F32.PACK_B R31, R31 ;  /* 0x0000001fff1f723e */ /* 0x000fea00024050ff */
[----:B------:R2:W-:Y:S01]  /*7760*/  STSM.16.M88.4 [R82+0x2000], R28 ;  /* 0x0020001c52007844 */ /* 0x0005e20000000200 */
[----:B------:R-:W-:Y:S01]  /*7770*/  @!PT LDS RZ, [RZ] ;  /* 0x00000000fffff984 */ /* 0x000fe20000000800 */
[----:B------:R-:W-:Y:S01]  /*7780*/  @!PT LDS RZ, [RZ] ;  /* 0x00000000fffff984 */ /* 0x000fe20000000800 */
[----:B------:R-:W-:Y:S01]  /*7790*/  @!PT LDS RZ, [RZ] ;  /* 0x00000000fffff984 */ /* 0x000fe20000000800 */
[----:B------:R-:W-:Y:S01]  /*77a0*/  @!PT LDS RZ, [RZ] ;  /* 0x00000000fffff984 */ /* 0x000fe20000000800 */
[----:B------:R1:W-:Y:S07]  /*77b0*/  MEMBAR.ALL.CTA ;  /* 0x0000000000007992 */ /* 0x0003ee0000008000 */
[----:B-1----:R-:W1:Y:S02]  /*77c0*/  FENCE.VIEW.ASYNC.S ;  /* 0x00000000000073c6 */ /* 0x002e640000000000 */
[----:B-1----:R-:W-:Y:S06]  /*77d0*/  BAR.SYNC.DEFER_BLOCKING 0x1, 0x80 ;  /* 0x0042000000007b1d */ /* 0x002fec0000010000 */
[----:B------:R-:W-:Y:S05]  /*77e0*/  @P0 BRA `(.L_x_120) ;  /* 0x0000000000280947 */ /* 0x000fea0003800000 */
[----:B------:R-:W1:Y:S01]  /*77f0*/  LDCU.64 UR6, c[0x0][0x348] ;  /* 0x00006900ff0677ac */ /* 0x000e620008000a00 */
[----:B------:R-:W-:Y:S02]  /*7800*/  UIADD3 UR9, UPT, UPT, UR49, 0x20, URZ ;  /* 0x0000002031097890 */ /* 0x000fe4000fffe0ff */
[----:B------:R-:W-:Y:S01]  /*7810*/  UIADD3 UR8, UPT, UPT, UR44, 0x2400, URZ ;  /* 0x000024002c087890 */ /* 0x000fe2000fffe0ff */
[----:B------:R-:W-:Y:S01]  /*7820*/  UMOV UR10, UR50 ;  /* 0x00000032000a7c82 */ /* 0x000fe20008000000 */
[----:B------:R-:W-:Y:S01]  /*7830*/  UMOV UR11, UR36 ;  /* 0x00000024000b7c82 */ /* 0x000fe20008000000 */
[----:B-1----:R-:W-:Y:S04]  /*7840*/  UIADD3 UR4, UP0, UPT, UR6, 0x680, URZ ;  /* 0x0000068006047890 */ /* 0x002fe8000ff1e0ff */
[----:B------:R-:W-:Y:S09]  /*7850*/  UIADD3.X UR5, UPT, UPT, URZ, UR7, URZ, UP0, !UPT ;  /* 0x00000007ff057290 */ /* 0x000ff200087fe4ff */
[----:B------:R1:W-:Y:S01]  /*7860*/  UTMASTG.3D [UR8], [UR4] ;  /* 0x00000008040073b5 */ /* 0x0003e20008010000 */
[----:B------:R0:W-:Y:S01]  /*7870*/  UTMACMDFLUSH ;  /* 0x00000000000079b7 */ /* 0x0001e20000000000 */
[----:B-1----:R-:W-:Y:S04]  /*7880*/  DEPBAR.LE SB0, 0x1 ;  /* 0x000080400000791a */ /* 0x002fe80000000000 */
.L_x_120:
[----:B------:R-:W-:Y:S05]  /*7890*/  BSYNC.RECONVERGENT B0 ;  /* 0x0000000000007941 */ /* 0x000fea0003800200 */
.L_x_119:
[----:B------:R-:W-:Y:S01]  /*78a0*/  BAR.SYNC.DEFER_BLOCKING 0x1, 0x80 ;  /* 0x0042000000007b1d */ /* 0x000fe20000010000 */
[----:B------:R-:W-:Y:S04]  /*78b0*/  UIADD3 UR4, UPT, UPT, UR46, 0x1, URZ ;  /* 0x000000012e047890 */ /* 0x000fe8000fffe0ff */
[----:B------:R-:W-:Y:S04]  /*78c0*/  UISETP.NE.AND UP0, UPT, UR4, 0x4, UPT ;  /* 0x000000040400788c */ /* 0x000fe8000bf05270 */
[----:B------:R-:W-:Y:S01]  /*78d0*/  USEL UR45, UR4, URZ, UP0 ;  /* 0x000000ff042d7287 */ /* 0x000fe20008000000 */
[----:B------:R1:W-:Y:S01]  /*78e0*/  @P6 SYNCS.ARRIVE.TRANS64.RED.A1T0 RZ, [R40+URZ], RZ ;  /* 0x000000ff28ff69a7 */ /* 0x0003e200081004ff */
[----:B------:R-:W-:Y:S01]  /*78f0*/  BSSY B1, `(.L_x_121) ;  /* 0x0000018000017945 */ /* 0x000fe20003800000 */
[----:B------:R-:W3:Y:S02]  /*7900*/  @P6 SYNCS.PHASECHK.TRANS64.TRYWAIT P0, [R89+URZ+0x80], R90 ;  /* 0x0000805a590065a7 */ /* 0x000ee400080011ff */
[----:B---3--:R-:W-:Y:S01]  /*7910*/  @P6 SEL R85, RZ, 0x1, !P0 ;  /* 0x00000001ff556807 */ /* 0x008fe20004000000 */
[----:B-1----:R-:W-:Y:S06]  /*7920*/  @!P6 BRA `(.L_x_122) ;  /* 0x000000000050e947 */ /* 0x002fec0003800000 */
        /* <DEDUP_REMOVED lines=8> */
[----:B------:R-:W-:Y:S04]  /*79b0*/  SHF.L.U32 R4, R73, 0x1f, RZ ;  /* 0x0000001f49047819 */ /* 0x000fe800000006ff */
[----:B------:R-:W1:Y:S02]  /*79c0*/  SYNCS.PHASECHK.TRANS64.TRYWAIT P0, [R89+URZ+0x80], R4 ;  /* 0x00008004590075a7 */ /* 0x000e6400080011ff */
[----:B-1----:R-:W-:Y:S05]  /*79d0*/  @!P0 BRA `(.L_x_125) ;  /* 0x0000002000648947 */ /* 0x002fea0003800000 */
.L_x_124:
[----:B------:R-:W-:Y:S05]  /*79e0*/  BSYNC B0 ;  /* 0x0000000000007941 */ /* 0x000fea0003800000 */
.L_x_123:
        /* <DEDUP_REMOVED lines=8> */
.L_x_122:
[----:B------:R-:W-:Y:S05]  /*7a70*/  BSYNC B1 ;  /* 0x0000000000017941 */ /* 0x000fea0003800000 */
.L_x_121:
[----:B-1----:R-:W-:Y:S05]  /*7a80*/  VIADD R3, R25, 0x40 ;  /* 0x0000004019037836 */ /* 0x002fea0000000000 */
[----:B------:R-:W-:Y:S04]  /*7a90*/  SHF.R.U32.HI R3, RZ, 0x15, R3 ;  /* 0x00000015ff037819 */ /* 0x000fe80000011603 */
[----:B------:R-:W-:Y:S11]  /*7aa0*/  LOP3.LUT P0, RZ, R3, 0x3, R64, 0x48, !PT ;  /* 0x0000000303ff7812 */ /* 0x000ff60007804840 */
[----:B------:R-:W-:Y:S02]  /*7ab0*/  @!UPT UIADD3 URZ, UPT, UPT, URZ, URZ, URZ ;  /* 0x000000fffffff290 */ /* 0x000fe4000fffe0ff */
[----:B------:R-:W-:Y:S05]  /*7ac0*/  @!P0 BRA `(.L_x_126) ;  /* 0x0000000000408947 */ /* 0x000fea0003800000 */
[----:B------:R-:W1:Y:S01]  /*7ad0*/  LDCU.64 UR8, c[0x4][0x70] ;  /* 0x01000e00ff0877ac */ /* 0x000e620008000a00 */
[----:B------:R-:W-:Y:S01]  /*7ae0*/  MOV R3, 0x0 ;  /* 0x0000000000037802 */ /* 0x000fe20000000f00 */
[----:B------:R-:W-:Y:S02]  /*7af0*/  HFMA2 R12, -RZ, RZ, 0, 5.9604644775390625e-08 ;  /* 0x00000001ff0c7431 */ /* 0x000fe400000001ff */
[----:B------:R-:W-:Y:S02]  /*7b00*/  IMAD.MOV.U32 R8, RZ, RZ, 0x192 ;  /* 0x00000192ff087424 */ /* 0x000fe400078e00ff */
[----:B------:R-:W-:Y:S01]  /*7b10*/  IMAD.MOV.U32 R13, RZ, RZ, RZ ;  /* 0x000000ffff0d7224 */ /* 0x000fe200078e00ff */
[----:B------:R-:W5:Y:S01]  /*7b20*/  LDCU.64 UR6, c[0x4][0x78] ;  /* 0x01000f00ff0677ac */ /* 0x000f620008000a00 */
[----:B------:R-:W2:Y:S01]  /*7b30*/  LDC.64 R2, c[0x4][R3] ;  /* 0x0100000003027b82 */ /* 0x000ea20000000a00 */
[----:B------:R-:W3:Y:S01]  /*7b40*/  LDCU.64 UR4, c[0x4][0x10] ;  /* 0x01000200ff0477ac */ /* 0x000ee20008000a00 */
[----:B-1----:R-:W-:Y:S01]  /*7b50*/  MOV R5, UR9 ;  /* 0x0000000900057c02 */ /* 0x002fe20008000f00 */
[----:B------:R-:W-:Y:S01]  /*7b60*/  IMAD.U32 R4, RZ, RZ, UR8 ;  /* 0x00000008ff047e24 */ /* 0x000fe2000f8e00ff */
[----:B-----5:R-:W-:Y:S01]  /*7b70*/  MOV R7, UR7 ;  /* 0x0000000700077c02 */ /* 0x020fe20008000f00 */
[----:B------:R-:W-:Y:S01]  /*7b80*/  IMAD.U32 R6, RZ, RZ, UR6 ;  /* 0x00000006ff067e24 */ /* 0x000fe2000f8e00ff */
[----:B---3--:R-:W-:Y:S01]  /*7b90*/  MOV R11, UR5 ;  /* 0x00000005000b7c02 */ /* 0x008fe20008000f00 */
[----:B------:R-:W-:Y:S02]  /*7ba0*/  IMAD.U32 R10, RZ, RZ, UR4 ;  /* 0x00000004ff0a7e24 */ /* 0x000fe4000f8e00ff */
[----:B------:R-:W-:Y:S07]  /*7bb0*/  LEPC R20, `(.L_x_126) ;  /* 0x000000001014794e */ /* 0x000fee0000000000 */
[----:B--2-4-:R-:W-:Y:S05]  /*7bc0*/  CALL.ABS.NOINC R2 ;  /* 0x0000000002007343 */ /* 0x014fea0003c00000 */
.L_x_126:
[----:B---3--:R-:W-:Y:S01]  /*7bd0*/  LOP3.LUT R20, R56, 0xffffe000, RZ, 0xc0, !PT ;  /* 0xffffe00038147812 */ /* 0x008fe200078ec0ff */
[----:B------:R-:W-:Y:S05]  /*7be0*/  WARPSYNC.ALL ;  /* 0x0000000000007948 */ /* 0x000fea0003800000 */
[----:B------:R-:W-:Y:S01]  /*7bf0*/  R2UR UR4, R25 ;  /* 0x00000000190472ca */ /* 0x000fe200000e0000 */
[----:B------:R-:W-:Y:S01]  /*7c00*/  IMAD.U32 R89, RZ, RZ, UR45 ;  /* 0x0000002dff597e24 */ /* 0x000fe2000f8e00ff */
[----:B------:R-:W-:Y:S01]  /*7c10*/  LOP3.LUT R21, R57, 0xffffe000, RZ, 0xc0, !PT ;  /* 0xffffe00039157812 */ /* 0x000fe200078ec0ff */
[----:B------:R-:W-:Y:S01]  /*7c20*/  BSSY.RECONVERGENT B0, `(.L_x_127) ;  /* 0x000005d000007945 */ /* 0x000fe20003800200 */
[----:B------:R-:W-:Y:S02]  /*7c30*/  LOP3.LUT R41, R58, 0xffffe000, RZ, 0xc0, !PT ;  /* 0xffffe0003a297812 */ /* 0x000fe400078ec0ff */
[----:B----4-:R-:W-:Y:S02]  /*7c40*/  LOP3.LUT R26, R54, 0xffffe000, RZ, 0xc0, !PT ;  /* 0xffffe000361a7812 */ /* 0x010fe400078ec0ff */
[----:B------:R-:W-:Y:S02]  /*7c50*/  LOP3.LUT R40, R50, 0xffffe000, RZ, 0xc0, !PT ;  /* 0xffffe00032287812 */ /* 0x000fe400078ec0ff */
[----:B------:R-:W-:Y:S02]  /*7c60*/  ISETP.NE.AND P6, PT, R77, RZ, PT ;  /* 0x000000ff4d00720c */ /* 0x000fe40003fc5270 */
[----:B------:R-:W-:Y:S01]  /*7c70*/  ISETP.NE.AND P0, PT, R76, RZ, PT ;  /* 0x000000ff4c00720c */ /* 0x000fe20003f05270 */
[----:B------:R-:W1:Y:S01]  /*7c80*/  LDTM.16dp128bit.x8 R4, tmem[UR4+0x40] ;  /* 0x00004004000479ee */ /* 0x000e620008180000 */
[----:B------:R-:W-:Y:S09]  /*7c90*/  LEA R92, R83, UR44, 0x3 ;  /* 0x0000002c535c7c11 */ /* 0x000ff2000f8e18ff */
[----:B------:R-:W-:Y:S05]  /*7ca0*/  @P6 LEA R89, R89, UR44, 0x3 ;  /* 0x0000002c59596c11 */ /* 0x000fea000f8e18ff */
[----:B------:R-:W-:Y:S01]  /*7cb0*/  @P6 VIADD R90, R89, 0xa0 ;  /* 0x000000a0595a6836 */ /* 0x000fe20000000000 */
[----:B------:R-:W-:Y:S04]  /*7cc0*/  @P6 SHF.L.U32 R89, R73, 0x1f, RZ ;  /* 0x0000001f49596819 */ /* 0x000fe800000006ff */
[----:B------:R-:W-:Y:S01]  /*7cd0*/  @P6 PRMT R90, R87, 0x654, R90 ;  /* 0x00000654575a6816 */ /* 0x000fe2000000005a */
[C---:B-1----:R-:W-:Y:S01]  /*7ce0*/  FMUL R0, R24.reuse, R4 ;  /* 0x0000000418007220 */ /* 0x042fe20000400000 */
[C---:B------:R-:W-:Y:S01]  /*7cf0*/  FMUL R2, R24.reuse, R5 ;  /* 0x0000000518027220 */ /* 0x040fe20000400000 */
[C---:B------:R-:W-:Y:S01]  /*7d00*/  FMUL R3, R24.reuse, R10 ;  /* 0x0000000a18037220 */ /* 0x040fe20000400000 */
[----:B------:R-:W-:Y:S01]  /*7d10*/  FMUL R4, R24, R11 ;  /* 0x0000000b18047220 */ /* 0x000fe20000400000 */
[C---:B--2---:R-:W-:Y:S01]  /*7d20*/  FFMA R28, R27.reuse, R20, R0 ;  /* 0x000000141b1c7223 */ /* 0x044fe20000000000 */
[----:B------:R-:W-:Y:S01]  /*7d30*/  LOP3.LUT R20, R52, 0xffffe000, RZ, 0xc0, !PT ;  /* 0xffffe00034147812 */ /* 0x000fe200078ec0ff */
        /* <DEDUP_REMOVED lines=14> */
[----:B------:R-:W-:Y:S01]  /*7e20*/  FFMA R32, R27, R20, R0 ;  /* 0x000000141b207223 */ /* 0x000fe20000000000 */
        /* <DEDUP_REMOVED lines=12> */
[C---:B------:R-:W-:Y:S01]  /*7ef0*/  FFMA R35, R27.reuse, R20, R4 ;  /* 0x000000141b237223 */ /* 0x040fe20000000004 */
[----:B------:R-:W-:Y:S01]  /*7f00*/  LOP3.LUT R20, R44, 0xffffe000, RZ, 0xc0, !PT ;  /* 0xffffe0002c147812 */ /* 0x000fe200078ec0ff */
[C---:B------:R-:W-:Y:S01]  /*7f10*/  FMUL R8, R24.reuse, R15 ;  /* 0x0000000f18087220 */ /* 0x040fe20000400000 */
[C---:B------:R-:W-:Y:S01]  /*7f20*/  FFMA R36, R27.reuse, R26, R5 ;  /* 0x0000001a1b247223 */ /* 0x040fe20000000005 */
[C---:B------:R-:W-:Y:S01]  /*7f30*/  FFMA R37, R27.reuse, R21, R6 ;  /* 0x000000151b257223 */ /* 0x040fe20000000006 */
[----:B------:R-:W-:Y:S01]  /*7f40*/  FFMA R38, R27, R40, R7 ;  /* 0x000000281b267223 */ /* 0x000fe20000000007 */
[C---:B------:R-:W-:Y:S01]  /*7f50*/  FMUL R9, R24.reuse, R16 ;  /* 0x0000001018097220 */ /* 0x040fe20000400000 */
[----:B------:R-:W-:Y:S01]  /*7f60*/  LOP3.LUT R21, R45, 0xffffe000, RZ, 0xc0, !PT ;  /* 0xffffe0002d157812 */ /* 0x000fe200078ec0ff */
[----:B------:R-:W-:Y:S01]  /*7f70*/  FFMA R39, R27, R41, R8 ;  /* 0x000000291b277223 */ /* 0x000fe20000000008 */
[----:B------:R-:W-:Y:S01]  /*7f80*/  FMUL R10, R24, R17 ;  /* 0x00000011180a7220 */ /* 0x000fe20000400000 */
[----:B------:R-:W-:Y:S01]  /*7f90*/  LOP3.LUT R26, R46, 0xffffe000, RZ, 0xc0, !PT ;  /* 0xffffe0002e1a7812 */ /* 0x000fe200078ec0ff */
        /* <DEDUP_REMOVED lines=37> */
.L_x_128:
[----:B------:R-:W-:Y:S05]  /*81f0*/  BSYNC.RECONVERGENT B0 ;  /* 0x0000000000007941 */ /* 0x000fea0003800200 */
.L_x_127:
        /* <DEDUP_REMOVED lines=20> */
.L_x_132:
[----:B------:R-:W-:Y:S05]  /*8340*/  BSYNC B0 ;  /* 0x0000000000007941 */ /* 0x000fea0003800000 */
.L_x_131:
[----:B------:R-:W-:Y:S11]  /*8350*/  ISETP.NE.AND P0, PT, R86, RZ, PT ;  /* 0x000000ff5600720c */ /* 0x000ff60003f05270 */
[----:B------:R-:W-:Y:S02]  /*8360*/  @!UPT UIADD3 URZ, UPT, UPT, URZ, URZ, URZ ;  /* 0x000000fffffff290 */ /* 0x000fe4000fffe0ff */
[----:B------:R-:W-:Y:S01]  /*8370*/  @P0 IADD3 R2, PT, PT, R74, R5, RZ ;  /* 0x000000054a020210 */ /* 0x000fe20007ffe0ff */
[----:B------:R-:W-:Y:S05]  /*8380*/  @P0 WARPSYNC.ALL ;  /* 0x0000000000000948 */ /* 0x000fea0003800000 */
[----:B------:R3:W4:Y:S04]  /*8390*/  @P0 LDSM.16.M88.4 R56, [R83+UR44+0x400] ;  /* 0x0004002c5338083b */ /* 0x0007280008000200 */
[----:B------:R3:W1:Y:S04]  /*83a0*/  @P0 LDSM.16.M88.4 R52, [R0+0x400] ;  /* 0x000400000034083b */ /* 0x0006680000000200 */
[----:B------:R3:W1:Y:S04]  /*83b0*/  @P0 LDSM.16.M88.4 R48, [R5+0x400] ;  /* 0x000400000530083b */ /* 0x0006680000000200 */
[----:B------:R3:W1:Y:S02]  /*83c0*/  @P0 LDSM.16.M88.4 R44, [R2+0x400] ;  /* 0x00040000022c083b */ /* 0x0006640000000200 */
.L_x_130:
[----:B------:R-:W-:Y:S05]  /*83d0*/  BSYNC B1 ;  /* 0x0000000000017941 */ /* 0x000fea0003800000 */
.L_x_129:
        /* <DEDUP_REMOVED lines=11> */
[----:B---3--:R-:W3:Y:S01]  /*8490*/  LDC.64 R2, c[0x4][R3] ;  /* 0x0100000003027b82 */ /* 0x008ee20000000a00 */
[----:B------:R-:W2:Y:S01]  /*84a0*/  LDCU.64 UR4, c[0x4][0x10] ;  /* 0x01000200ff0477ac */ /* 0x000ea20008000a00 */
[----:B-1----:R-:W-:Y:S01]  /*84b0*/  MOV R5, UR9 ;  /* 0x0000000900057c02 */ /* 0x002fe20008000f00 */
[----:B------:R-:W-:Y:S01]  /*84c0*/  IMAD.U32 R4, RZ, RZ, UR8 ;  /* 0x00000008ff047e24 */ /* 0x000fe2000f8e00ff */
[----:B-----5:R-:W-:Y:S01]  /*84d0*/  MOV R7, UR7 ;  /* 0x0000000700077c02 */ /* 0x020fe20008000f00 */
[----:B------:R-:W-:Y:S01]  /*84e0*/  IMAD.U32 R6, RZ, RZ, UR6 ;  /* 0x00000006ff067e24 */ /* 0x000fe2000f8e00ff */
[----:B--2---:R-:W-:Y:S01]  /*84f0*/  MOV R11, UR5 ;  /* 0x00000005000b7c02 */ /* 0x004fe20008000f00 */
[----:B------:R-:W-:Y:S02]  /*8500*/  IMAD.U32 R10, RZ, RZ, UR4 ;  /* 0x00000004ff0a7e24 */ /* 0x000fe4000f8e00ff */
[----:B------:R-:W-:Y:S07]  /*8510*/  LEPC R20, `(.L_x_134) ;  /* 0x000000001014794e */ /* 0x000fee0000000000 */
[----:B---34-:R-:W-:Y:S05]  /*8520*/  CALL.ABS.NOINC R2 ;  /* 0x0000000002007343 */ /* 0x018fea0003c00000 */
.L_x_134:
[----:B------:R-:W-:Y:S01]  /*8530*/  ISETP.NE.AND P0, PT, R76, RZ, PT ;  /* 0x000000ff4c00720c */ /* 0x000fe20003f05270 */
[----:B------:R-:W-:Y:S05]  /*8540*/  WARPSYNC.ALL ;  /* 0x0000000000007948 */ /* 0x000fea0003800000 */
[----:B------:R-:W-:Y:S01]  /*8550*/  R2UR UR4, R25 ;  /* 0x00000000190472ca */ /* 0x000fe200000e0000 */
[----:B------:R-:W1:Y:S01]  /*8560*/  S2UR UR5, SR_CgaCtaId ;  /* 0x00000000000579c3 */ /* 0x000e620000008800 */
[----:B---34-:R-:W-:Y:S01]  /*8570*/  LOP3.LUT R0, R56, 0xffffe000, RZ, 0xc0, !PT ;  /* 0xffffe00038007812 */ /* 0x018fe200078ec0ff */
[----:B------:R-:W-:Y:S01]  /*8580*/  BSSY.RECONVERGENT B0, `(.L_x_135) ;  /* 0x000005c000007945 */ /* 0x000fe20003800200 */
[----:B------:R-:W-:Y:S02]  /*8590*/  LOP3.LUT R2, R57, 0xffffe000, RZ, 0xc0, !PT ;  /* 0xffffe00039027812 */ /* 0x000fe400078ec0ff */
[----:B------:R-:W-:Y:S02]  /*85a0*/  LOP3.LUT R3, R58, 0xffffe000, RZ, 0xc0, !PT ;  /* 0xffffe0003a037812 */ /* 0x000fe400078ec0ff */
[----:B------:R-:W-:Y:S02]  /*85b0*/  LOP3.LUT R20, R59, 0xffffe000, RZ, 0xc0, !PT ;  /* 0xffffe0003b147812 */ /* 0x000fe400078ec0ff */
[----:B------:R-:W-:Y:S02]  /*85c0*/  LOP3.LUT R21, R52, 0xffffe000, RZ, 0xc0, !PT ;  /* 0xffffe00034157812 */ /* 0x000fe400078ec0ff */
[----:B------:R-:W-:Y:S01]  /*85d0*/  LOP3.LUT R26, R53, 0xffffe000, RZ, 0xc0, !PT ;  /* 0xffffe000351a7812 */ /* 0x000fe200078ec0ff */
[----:B------:R-:W3:Y:S01]  /*85e0*/  LDTM.16dp128bit.x8 R4, tmem[UR4+0x60] ;  /* 0x00006004000479ee */ /* 0x000ee20008180000 */
[----:B------:R-:W-:Y:S01]  /*85f0*/  R2UR UR4, R80 ;  /* 0x00000000500472ca */ /* 0x000fe200000e0000 */
[----:B------:R-:W-:Y:S01]  /*8600*/  NOP ;  /* 0x0000000000007918 */ /* 0x000fe20000000000 */
[----:B--2---:R-:W-:Y:S02]  /*8610*/  LOP3.LUT R29, R54, 0xffffe000, RZ, 0xc0, !PT ;  /* 0xffffe000361d7812 */ /* 0x004fe400078ec0ff */
[----:B------:R-:W-:Y:S02]  /*8620*/  LOP3.LUT R28, R55, 0xffffe000, RZ, 0xc0, !PT ;  /* 0xffffe000371c7812 */ /* 0x000fe400078ec0ff */
[----:B------:R-:W-:Y:S02]  /*8630*/  LOP3.LUT R31, R48, 0xffffe000, RZ, 0xc0, !PT ;  /* 0xffffe000301f7812 */ /* 0x000fe400078ec0ff */
[----:B------:R-:W-:Y:S02]  /*8640*/  LOP3.LUT R30, R49, 0xffffe000, RZ, 0xc0, !PT ;  /* 0xffffe000311e7812 */ /* 0x000fe400078ec0ff */
[----:B------:R-:W-:Y:S02]  /*8650*/  LOP3.LUT R33, R50, 0xffffe000, RZ, 0xc0, !PT ;  /* 0xffffe00032217812 */ /* 0x000fe400078ec0ff */
[----:B------:R-:W-:Y:S01]  /*8660*/  LOP3.LUT R32, R51, 0xffffe000, RZ, 0xc0, !PT ;  /* 0xffffe00033207812 */ /* 0x000fe200078ec0ff */
[----:B------:R-:W-:Y:S01]  /*8670*/  UIADD3 UR4, UPT, UPT, UR4, 0x110, URZ ;  /* 0x0000011004047890 */ /* 0x000fe2000fffe0ff */
[----:B------:R-:W-:Y:S02]  /*8680*/  LOP3.LUT R35, R44, 0xffffe000, RZ, 0xc0, !PT ;  /* 0xffffe0002c237812 */ /* 0x000fe400078ec0ff */
[----:B------:R-:W-:Y:S02]  /*8690*/  LOP3.LUT R34, R45, 0xffffe000, RZ, 0xc0, !PT ;  /* 0xffffe0002d227812 */ /* 0x000fe400078ec0ff */
[----:B------:R-:W-:Y:S02]  /*86a0*/  LOP3.LUT R37, R46, 0xffffe000, RZ, 0xc0, !PT ;  /* 0xffffe0002e257812 */ /* 0x000fe400078ec0ff */
[----:B------:R-:W-:Y:S01]  /*86b0*/  LOP3.LUT R36, R47, 0xffffe000, RZ, 0xc0, !PT ;  /* 0xffffe0002f247812 */ /* 0x000fe200078ec0ff */
[C---:B---3--:R-:W-:Y:S01]  /*86c0*/  FMUL R4, R24.reuse, R4 ;  /* 0x0000000418047220 */ /* 0x048fe20000400000 */
[C---:B------:R-:W-:Y:S01]  /*86d0*/  FMUL R5, R24.reuse, R5 ;  /* 0x0000000518057220 */ /* 0x040fe20000400000 */
[C---:B------:R-:W-:Y:S01]  /*86e0*/  FMUL R6, R24.reuse, R6 ;  /* 0x0000000618067220 */ /* 0x040fe20000400000 */
[C---:B------:R-:W-:Y:S01]  /*86f0*/  FMUL R7, R24.reuse, R7 ;  /* 0x0000000718077220 */ /* 0x040fe20000400000 */
[C---:B------:R-:W-:Y:S01]  /*8700*/  FFMA R4, R27.reuse, R0, R4 ;  /* 0x000000001b047223 */ /* 0x040fe20000000004 */
[C---:B------:R-:W-:Y:S01]  /*8710*/  FMUL R8, R24.reuse, R8 ;  /* 0x0000000818087220 */ /* 0x040fe20000400000 */
[C---:B------:R-:W-:Y:S01]  /*8720*/  FFMA R5, R27.reuse, R2, R5 ;  /* 0x000000021b057223 */ /* 0x040fe20000000005 */
[C---:B------:R-:W-:Y:S01]  /*8730*/  FMUL R9, R24.reuse, R9 ;  /* 0x0000000918097220 */ /* 0x040fe20000400000 */
[C---:B------:R-:W-:Y:S01]  /*8740*/  FFMA R6, R27.reuse, R3, R6 ;  /* 0x000000031b067223 */ /* 0x040fe20000000006 */
[----:B------:R-:W-:Y:S01]  /*8750*/  F2FP.TF32.F32.PACK_B R4, R4 ;  /* 0x00000004ff04723e */ /* 0x000fe200024050ff */
[C---:B------:R-:W-:Y:S01]  /*8760*/  FMUL R10, R24.reuse, R10 ;  /* 0x0000000a180a7220 */ /* 0x040fe20000400000 */
[----:B------:R-:W-:Y:S01]  /*8770*/  F2FP.TF32.F32.PACK_B R5, R5 ;  /* 0x00000005ff05723e */ /* 0x000fe200024050ff */
[C---:B------:R-:W-:Y:S01]  /*8780*/  FFMA R7, R27.reuse, R20, R7 ;  /* 0x000000141b077223 */ /* 0x040fe20000000007 */
[C---:B------:R-:W-:Y:S01]  /*8790*/  FMUL R11, R24.reuse, R11 ;  /* 0x0000000b180b7220 */ /* 0x040fe20000400000 */
[----:B-1----:R-:W-:Y:S01]  /*87a0*/  UPRMT UR4, UR5, 0x654, UR4 ;  /* 0x0000065405047896 */ /* 0x002fe20008000004 */
[C---:B------:R-:W-:Y:S01]  /*87b0*/  FFMA R8, R27.reuse, R21, R8 ;  /* 0x000000151b087223 */ /* 0x040fe20000000008 */
[C---:B------:R-:W-:Y:S01]  /*87c0*/  FMUL R12, R24.reuse, R12 ;  /* 0x0000000c180c7220 */ /* 0x040fe20000400000 */
[C---:B------:R-:W-:Y:S01]  /*87d0*/  FFMA R9, R27.reuse, R26, R9 ;  /* 0x0000001a1b097223 */ /* 0x040fe20000000009 */
[C---:B------:R-:W-:Y:S01]  /*87e0*/  FMUL R13, R24.reuse, R13 ;  /* 0x0000000d180d7220 */ /* 0x040fe20000400000 */
[C---:B------:R-:W-:Y:S01]  /*87f0*/  FFMA R10, R27.reuse, R29, R10 ;  /* 0x0000001d1b0a7223 */ /* 0x040fe2000000000a */
[C---:B------:R-:W-:Y:S01]  /*8800*/  FMUL R14, R24.reuse, R14 ;  /* 0x0000000e180e7220 */ /* 0x040fe20000400000 */
[C---:B------:R-:W-:Y:S01]  /*8810*/  FFMA R11, R27.reuse, R28, R11 ;  /* 0x0000001c1b0b7223 */ /* 0x040fe2000000000b */
[C---:B------:R-:W-:Y:S01]  /*8820*/  FMUL R15, R24.reuse, R15 ;  /* 0x0000000f180f7220 */ /* 0x040fe20000400000 */
[----:B------:R-:W-:Y:S01]  /*8830*/  F2FP.TF32.F32.PACK_B R6, R6 ;  /* 0x00000006ff06723e */ /* 0x000fe200024050ff */
[C---:B------:R-:W-:Y:S01]  /*8840*/  FFMA R12, R27.reuse, R31, R12 ;  /* 0x0000001f1b0c7223 */ /* 0x040fe2000000000c */
[----:B------:R-:W-:Y:S01]  /*8850*/  F2FP.TF32.F32.PACK_B R7, R7 ;  /* 0x00000007ff07723e */ /* 0x000fe200024050ff */
[C---:B------:R-:W-:Y:S01]  /*8860*/  FMUL R16, R24.reuse, R16 ;  /* 0x0000001018107220 */ /* 0x040fe20000400000 */
[C---:B------:R-:W-:Y:S01]  /*8870*/  FFMA R13, R27.reuse, R30, R13 ;  /* 0x0000001e1b0d7223 */ /* 0x040fe2000000000d */
[C---:B------:R-:W-:Y:S01]  /*8880*/  FMUL R17, R24.reuse, R17 ;  /* 0x0000001118117220 */ /* 0x040fe20000400000 */
[C---:B------:R-:W-:Y:S01]  /*8890*/  FFMA R14, R27.reuse, R33, R14 ;  /* 0x000000211b0e7223 */ /* 0x040fe2000000000e */
[C---:B------:R-:W-:Y:S01]  /*88a0*/  FMUL R18, R24.reuse, R18 ;  /* 0x0000001218127220 */ /* 0x040fe20000400000 */
[C---:B------:R-:W-:Y:S01]  /*88b0*/  FFMA R15, R27.reuse, R32, R15 ;  /* 0x000000201b0f7223 */ /* 0x040fe2000000000f */
[----:B------:R-:W-:Y:S01]  /*88c0*/  FMUL R19, R24, R19 ;  /* 0x0000001318137220 */ /* 0x000fe20000400000 */
[----:B------:R-:W-:Y:S01]  /*88d0*/  F2FP.TF32.F32.PACK_B R8, R8 ;  /* 0x00000008ff08723e */ /* 0x000fe200024050ff */
[C---:B------:R-:W-:Y:S01]  /*88e0*/  FFMA R16, R27.reuse, R35, R16 ;  /* 0x000000231b107223 */ /* 0x040fe20000000010 */
[----:B------:R-:W-:Y:S01]  /*88f0*/  F2FP.TF32.F32.PACK_B R9, R9 ;  /* 0x00000009ff09723e */ /* 0x000fe200024050ff */
[----:B------:R-:W-:Y:S01]  /*8900*/  SYNCS.ARRIVE.TRANS64.RED.A1T0 RZ, [UR4], RZ ;  /* 0x000000ffffff79a7 */ /* 0x000fe20008100404 */
[----:B------:R1:W-:Y:S01]  /*8910*/  STSM.16.M88.4 [R79+0x6400], R4 ;  /* 0x006400044f007844 */ /* 0x0003e20000000200 */
[----:B------:R-:W-:Y:S01]  /*8920*/  F2FP.TF32.F32.PACK_B R10, R10 ;  /* 0x0000000aff0a723e */ /* 0x000fe200024050ff */
[C---:B------:R-:W-:Y:S01]  /*8930*/  FFMA R17, R27.reuse, R34, R17 ;  /* 0x000000221b117223 */ /* 0x040fe20000000011 */
[----:B------:R-:W-:Y:S01]  /*8940*/  F2FP.TF32.F32.PACK_B R11, R11 ;  /* 0x0000000bff0b723e */ /* 0x000fe200024050ff */
[C---:B------:R-:W-:Y:S01]  /*8950*/  FFMA R18, R27.reuse, R37, R18 ;  /* 0x000000251b127223 */ /* 0x040fe20000000012 */
[----:B------:R-:W-:Y:S01]  /*8960*/  FFMA R19, R27, R36, R19 ;  /* 0x000000241b137223 */ /* 0x000fe20000000013 */
[----:B------:R-:W-:Y:S02]  /*8970*/  F2FP.TF32.F32.PACK_B R12, R12 ;  /* 0x0000000cff0c723e */ /* 0x000fe400024050ff */
[----:B------:R1:W-:Y:S01]  /*8980*/  STSM.16.M88.4 [R78+0x6400], R8 ;  /* 0x006400084e007844 */ /* 0x0003e20000000200 */
[----:B------:R-:W-:Y:S02]  /*8990*/  F2FP.TF32.F32.PACK_B R13, R13 ;  /* 0x0000000dff0d723e */ /* 0x000fe400024050ff */
[----:B------:R-:W-:Y:S02]  /*89a0*/  F2FP.TF32.F32.PACK_B R14, R14 ;  /* 0x0000000eff0e723e */ /* 0x000fe400024050ff */
        /* <DEDUP_REMOVED lines=16> */
[----:B------:R-:W-:Y:S02]  /*8ab0*/  UIADD3 UR9, UPT, UPT, UR49, 0x60, URZ ;  /* 0x0000006031097890 */ /* 0x000fe4000fffe0ff */
[----:B------:R-:W-:Y:S01]  /*8ac0*/  UIADD3 UR8, UPT, UPT, UR44, 0x6400, URZ ;  /* 0x000064002c087890 */ /* 0x000fe2000fffe0ff */
[----:B------:R-:W-:Y:S01]  /*8ad0*/  UMOV UR10, UR50 ;  /* 0x00000032000a7c82 */ /* 0x000fe20008000000 */
[----:B------:R-:W-:Y:S01]  /*8ae0*/  UMOV UR11, UR36 ;  /* 0x00000024000b7c82 */ /* 0x000fe20008000000 */
[----:B--2---:R-:W-:Y:S04]  /*8af0*/  UIADD3 UR4, UP0, UPT, UR6, 0x680, URZ ;  /* 0x0000068006047890 */ /* 0x004fe8000ff1e0ff */
[----:B------:R-:W-:Y:S09]  /*8b00*/  UIADD3.X UR5, UPT, UPT, URZ, UR7, URZ, UP0, !UPT ;  /* 0x00000007ff057290 */ /* 0x000ff200087fe4ff */
[----:B------:R2:W-:Y:S01]  /*8b10*/  UTMASTG.3D [UR8], [UR4] ;  /* 0x00000008040073b5 */ /* 0x0005e20008010000 */
[----:B------:R0:W-:Y:S01]  /*8b20*/  UTMACMDFLUSH ;  /* 0x00000000000079b7 */ /* 0x0001e20000000000 */
[----:B--2---:R-:W-:Y:S04]  /*8b30*/  DEPBAR.LE SB0, 0x1 ;  /* 0x000080400000791a */ /* 0x004fe80000000000 */
.L_x_136:
[----:B------:R-:W-:Y:S05]  /*8b40*/  BSYNC.RECONVERGENT B0 ;  /* 0x0000000000007941 */ /* 0x000fea0003800200 */
.L_x_135:
[----:B------:R-:W-:Y:S01]  /*8b50*/  BAR.SYNC.DEFER_BLOCKING 0x1, 0x80 ;  /* 0x0042000000007b1d */ /* 0x000fe20000010000 */
[----:B------:R-:W-:Y:S01]  /*8b60*/  UISETP.NE.AND UP0, UPT, UR47, -0x4, UPT ;  /* 0xfffffffc2f00788c */ /* 0x000fe2000bf05270 */
[----:B------:R-:W-:Y:S08]  /*8b70*/  IADD3 R0, PT, PT, R22, 0x1, RZ ;  /* 0x0000000116007810 */ /* 0x000ff00007ffe0ff */
[----:B------:R-:W-:Y:S05]  /*8b80*/  BRA.U !UP0, `(.L_x_137) ;  /* 0x0000000108247547 */ /* 0x000fea000b800000 */
[----:B------:R-:W-:Y:S01]  /*8b90*/  ISETP.NE.AND P0, PT, R77, RZ, PT ;  /* 0x000000ff4d00720c */ /* 0x000fe20003f05270 */
[----:B------:R-:W-:Y:S01]  /*8ba0*/  IMAD.U32 R2, RZ, RZ, UR46 ;  /* 0x0000002eff027e24 */ /* 0x000fe2000f8e00ff */
[----:B------:R-:W-:Y:S04]  /*8bb0*/  UIADD3 UR4, UPT, UPT, UR46, 0x1, URZ ;  /* 0x000000012e047890 */ /* 0x000fe8000fffe0ff */
[----:B------:R-:W-:Y:S04]  /*8bc0*/  UISETP.NE.AND UP0, UPT, UR4, 0x4, UPT ;  /* 0x000000040400788c */ /* 0x000fe8000bf05270 */
[----:B------:R-:W-:Y:S03]  /*8bd0*/  USEL UR46, UR4, URZ, UP0 ;  /* 0x000000ff042e7287 */ /* 0x000fe60008000000 */
[----:B------:R-:W-:Y:S05]  /*8be0*/  @P0 LEA R2, R2, UR44, 0x3 ;  /* 0x0000002c02020c11 */ /* 0x000fea000f8e18ff */
[----:B------:R-:W-:Y:S05]  /*8bf0*/  @P0 VIADD R2, R2, 0xa0 ;  /* 0x000000a002020836 */ /* 0x000fea0000000000 */
[----:B------:R-:W-:Y:S04]  /*8c00*/  @P0 PRMT R2, R87, 0x654, R2 ;  /* 0x0000065457020816 */ /* 0x000fe80000000002 */
[----:B------:R2:W-:Y:S03]  /*8c10*/  @P0 SYNCS.ARRIVE.TRANS64.RED.A1T0 RZ, [R2+URZ], RZ ;  /* 0x000000ff02ff09a7 */ /* 0x0005e600081004ff */
.L_x_137:
[----:B------:R-:W-:Y:S01]  /*8c20*/  R2UR UR5, R65 ;  /* 0x00000000410572ca */ /* 0x000fe200000e0000 */
[----:B------:R-:W-:Y:S01]  /*8c30*/  UISETP.NE.AND UP0, UPT, UR61, URZ, UPT ;  /* 0x000000ff3d00728c */ /* 0x000fe2000bf05270 */
[----:B------:R-:W-:Y:S01]  /*8c40*/  R2UR UR4, R66 ;  /* 0x00000000420472ca */ /* 0x000fe200000e0000 */
[----:B------:R-:W-:Y:S01]  /*8c50*/  UIADD3 UR47, UPT, UPT, UR47, 0x4, URZ ;  /* 0x000000042f2f7890 */ /* 0x000fe2000fffe0ff */
[----:B------:R-:W-:Y:S01]  /*8c60*/  ISETP.NE.AND P0, PT, R70, 0x2, PT ;  /* 0x000000024600780c */ /* 0x000fe20003f05270 */
[----:B------:R-:W-:Y:S01]  /*8c70*/  UMOV UR36, UR60 ;  /* 0x0000003c00247c82 */ /* 0x000fe20008000000 */
[----:B------:R-:W-:Y:S02]  /*8c80*/  ISETP.NE.AND P1, PT, R0, 0x4, PT ;  /* 0x000000040000780c */ /* 0x000fe40003f25270 */
[----:B--2---:R-:W-:Y:S02]  /*8c90*/  SEL R2, RZ, 0x1, P0 ;  /* 0x00000001ff027807 */ /* 0x004fe40000000000 */
[----:B------:R-:W-:Y:S02]  /*8ca0*/  SEL R3, RZ, 0x1, P1 ;  /* 0x00000001ff037807 */ /* 0x000fe40000800000 */
[----:B------:R-:W-:Y:S01]  /*8cb0*/  LOP3.LUT R71, R71, R2, RZ, 0x3c, !PT ;  /* 0x0000000247477212 */ /* 0x000fe200078e3cff */
[----:B------:R-:W-:Y:S01]  /*8cc0*/  UIADD3 UR31, UPT, UPT, UR37, UR5, URZ ;  /* 0x00000005251f7290 */ /* 0x000fe2000fffe0ff */
[----:B------:R-:W-:Y:S01]  /*8cd0*/  LOP3.LUT R72, R72, R3, RZ, 0x3c, !PT ;  /* 0x0000000348487212 */ /* 0x000fe200078e3cff */
[----:B------:R-:W-:Y:S01]  /*8ce0*/  UIADD3 UR30, UPT, UPT, UR38, UR4, URZ ;  /* 0x00000004261e7290 */ /* 0x000fe2000fffe0ff */
[----:B------:R-:W-:Y:S02]  /*8cf0*/  SEL R70, R70, RZ, P0 ;  /* 0x000000ff46467207 */ /* 0x000fe40000000000 */
[----:B------:R-:W-:Y:S01]  /*8d00*/  SEL R22, R0, RZ, P1 ;  /* 0x000000ff00167207 */ /* 0x000fe20000800000 */
[----:B------:R-:W-:Y:S08]  /*8d10*/  BRA.U UP0, `(.L_x_138) ;  /* 0xffffffc9009c7547 */ /* 0x000ff0000b83ffff */
[----:B------:R-:W-:-:S13]  /*8d20*/  R2UR UR4, R67 ;  /* 0x00000000430472ca */ /* 0x000fda00000e0000 */
[----:B------:R-:W-:-:S09]  /*8d30*/  UISETP.NE.AND UP0, UPT, UR4, URZ, UPT ;  /* 0x000000ff0400728c */ /* 0x000fd2000bf05270 */
[----:B------:R-:W-:Y:S05]  /*8d40*/  BRA.U !UP0, `(.L_x_139) ;  /* 0x0000000108487547 */ /* 0x000fea000b800000 */
[----:B------:R-:W2:Y:S02]  /*8d50*/  LDCU.64 UR4, c[0x0][0x890] ;  /* 0x00011200ff0477ac */ /* 0x000ea40008000a00 */
[----:B--2---:R-:W-:-:S04]  /*8d60*/  UISETP.NE.U32.AND UP0, UPT, UR4, URZ, UPT ;  /* 0x000000ff0400728c */ /* 0x004fc8000bf05070 */
[----:B------:R-:W-:-:S09]  /*8d70*/  UISETP.NE.AND.EX UP0, UPT, UR5, URZ, UPT, UP0 ;  /* 0x000000ff0500728c */ /* 0x000fd2000bf05300 */
[----:B------:R-:W-:Y:S05]  /*8d80*/  BRA.U UP0, `(.L_x_140) ;  /* 0x00000001000c7547 */ /* 0x000fea000b800000 */
[----:B------:R-:W-:-:S13]  /*8d90*/  FSETP.NEU.AND P0, PT, R27, RZ, PT ;  /* 0x000000ff1b00720b */ /* 0x000fda0003f0d000 */
[----:B------:R-:W-:Y:S05]  /*8da0*/  @!P0 EXIT ;  /* 0x000000000000894d */ /* 0x000fea0003800000 */
[----:B------:R-:W-:Y:S05]  /*8db0*/  BRA `(.L_x_139) ;  /* 0x00000000002c7947 */ /* 0x000fea0003800000 */
.L_x_140:
[----:B------:R-:W-:Y:S01]  /*8dc0*/  ISETP.NE.AND P0, PT, R69, RZ, PT ;  /* 0x000000ff4500720c */ /* 0x000fe20003f05270 */
[----:B------:R-:W-:-:S12]  /*8dd0*/  BSSY.RECONVERGENT B0, `(.L_x_139) ;  /* 0x0000009000007945 */ /* 0x000fd80003800200 */
[----:B------:R-:W-:Y:S05]  /*8de0*/  @P0 BRA `(.L_x_141) ;  /* 0x0000000000140947 */ /* 0x000fea0003800000 */
[----:B------:R-:W2:Y:S02]  /*8df0*/  LDCU.64 UR4, c[0x0][0x888] ;  /* 0x00011100ff0477ac */ /* 0x000ea40008000a00 */
[----:B--2---:R-:W-:-:S04]  /*8e00*/  ISETP.NE.U32.AND P0, PT, RZ, UR4, PT ;  /* 0x00000004ff007c0c */ /* 0x004fc8000bf05070 */
[----:B------:R-:W-:-:S13]  /*8e10*/  ISETP.NE.AND.EX P0, PT, RZ, UR5, PT, P0 ;  /* 0x00000005ff007c0c */ /* 0x000fda000bf05300 */
[----:B------:R-:W-:Y:S05]  /*8e20*/  @!P0 EXIT ;  /* 0x000000000000894d */ /* 0x000fea0003800000 */
[----:B------:R-:W-:Y:S05]  /*8e30*/  BRA `(.L_x_142) ;  /* 0x0000000000087947 */ /* 0x000fea0003800000 */
.L_x_141:
[----:B------:R-:W-:-:S13]  /*8e40*/  FSETP.NEU.AND P0, PT, R27, RZ, PT ;  /* 0x000000ff1b00720b */ /* 0x000fda0003f0d000 */
[----:B------:R-:W-:Y:S05]  /*8e50*/  @!P0 EXIT ;  /* 0x000000000000894d */ /* 0x000fea0003800000 */
.L_x_142:
[----:B------:R-:W-:Y:S05]  /*8e60*/  BSYNC.RECONVERGENT B0 ;  /* 0x0000000000007941 */ /* 0x000fea0003800200 */
.L_x_139:
[----:B------:R-:W2:Y:S01]  /*8e70*/  S2UR UR5, SR_CgaCtaId ;  /* 0x00000000000579c3 */ /* 0x000ea20000008800 */
[----:B------:R-:W-:Y:S01]  /*8e80*/  ULEA UR4, UR46, UR44, 0x3 ;  /* 0x0000002c2e047291 */ /* 0x000fe2000f8e18ff */
[----:B------:R-:W-:-:S04]  /*8e90*/  DEPBAR.LE SB0, 0x0 ;  /* 0x000080000000791a */ /* 0x000fc80000000000 */
[----:B------:R-:W-:-:S04]  /*8ea0*/  UIADD3 UR4, UPT, UPT, UR4, 0xa0, URZ ;  /* 0x000000a004047890 */ /* 0x000fc8000fffe0ff */
[----:B--2---:R-:W-:-:S09]  /*8eb0*/  UPRMT UR4, UR5, 0x654, UR4 ;  /* 0x0000065405047896 */ /* 0x004fd20008000004 */
[----:B------:R-:W-:Y:S01]  /*8ec0*/  SYNCS.ARRIVE.TRANS64.RED.A1T0 RZ, [UR4], RZ ;  /* 0x000000ffffff79a7 */ /* 0x000fe20008100404 */
[----:B------:R-:W-:Y:S05]  /*8ed0*/  EXIT ;  /* 0x000000000000794d */ /* 0x000fea0003800000 */
.L_x_25:
[----:B-1----:R1:W3:Y:S02]  /*8ee0*/  SYNCS.PHASECHK.TRANS64.TRYWAIT P0, [R0+URZ+0x140], R3 ;  /* 0x00014003000075a7 */ /* 0x0022e400080011ff */
[----:B---3--:R-:W-:Y:S05]  /*8ef0*/  @!P0 NANOSLEEP.SYNCS 0x989680 ;  /* 0x009896800000895d */ /* 0x008fea0003900000 */
[----:B------:R-:W3:Y:S02]  /*8f00*/  @!P0 SYNCS.PHASECHK.TRANS64 P0, [R0+URZ+0x140], R3 ;  /* 0x00014003000085a7 */ /* 0x000ee400080010ff */
[----:B---3--:R-:W-:Y:S05]  /*8f10*/  @!P0 BRA `(.L_x_25) ;  /* 0xfffffffc00f08947 */ /* 0x008fea000383ffff */
[----:B------:R-:W-:Y:S05]  /*8f20*/  BRA `(.L_x_143) ;  /* 0xffffff8800e87947 */ /* 0x000fea000383ffff */
.L_x_28:
[----:B-1----:R-:W-:-:S07]  /*8f30*/  MOV R0, UR33 ;  /* 0x0000002100007c02 */ /* 0x002fce0008000f00 */
.L_x_144:
[----:B-1----:R1:W3:Y:S02]  /*8f40*/  SYNCS.PHASECHK.TRANS64.TRYWAIT P0, [R0+URZ+0x40], R3 ;  /* 0x00004003000075a7 */ /* 0x0022e400080011ff */
[----:B---3--:R-:W-:Y:S05]  /*8f50*/  @!P0 NANOSLEEP.SYNCS 0x989680 ;  /* 0x009896800000895d */ /* 0x008fea0003900000 */
[----:B------:R-:W3:Y:S02]  /*8f60*/  @!P0 SYNCS.PHASECHK.TRANS64 P0, [R0+URZ+0x40], R3 ;  /* 0x00004003000085a7 */ /* 0x000ee400080010ff */
[----:B---3--:R-:W-:Y:S05]  /*8f70*/  @!P0 BRA `(.L_x_144) ;  /* 0xfffffffc00f08947 */ /* 0x008fea000383ffff */
[----:B------:R-:W-:Y:S05]  /*8f80*/  BRA `(.L_x_27) ;  /* 0xffffff8c00287947 */ /* 0x000fea000383ffff */
.L_x_35:
[----:B-1----:R-:W-:-:S07]  /*8f90*/  MOV R0, UR9 ;  /* 0x0000000900007c02 */ /* 0x002fce0008000f00 */
.L_x_145:
[----:B-1----:R1:W3:Y:S02]  /*8fa0*/  SYNCS.PHASECHK.TRANS64.TRYWAIT P0, [R0+URZ+0x40], R3 ;  /* 0x00004003000075a7 */ /* 0x0022e400080011ff */
[----:B---3--:R-:W-:Y:S05]  /*8fb0*/  @!P0 NANOSLEEP.SYNCS 0x989680 ;  /* 0x009896800000895d */ /* 0x008fea0003900000 */
[----:B------:R-:W3:Y:S02]  /*8fc0*/  @!P0 SYNCS.PHASECHK.TRANS64 P0, [R0+URZ+0x40], R3 ;  /* 0x00004003000085a7 */ /* 0x000ee400080010ff */
[----:B---3--:R-:W-:Y:S05]  /*8fd0*/  @!P0 BRA `(.L_x_145) ;  /* 0xfffffffc00f08947 */ /* 0x008fea000383ffff */
[----:B------:R-:W-:Y:S05]  /*8fe0*/  BRA `(.L_x_34) ;  /* 0xffffff8c00e87947 */ /* 0x000fea000383ffff */
.L_x_40:
[----:B-1----:R1:W3:Y:S02]  /*8ff0*/  SYNCS.PHASECHK.TRANS64.TRYWAIT P0, [R3+URZ+0xd0], R0 ;  /* 0x0000d000030075a7 */ /* 0x0022e400080011ff */
[----:B---3--:R-:W-:Y:S05]  /*9000*/  @!P0 NANOSLEEP.SYNCS 0x989680 ;  /* 0x009896800000895d */ /* 0x008fea0003900000 */
[----:B------:R-:W3:Y:S02]  /*9010*/  @!P0 SYNCS.PHASECHK.TRANS64 P0, [R3+URZ+0xd0], R0 ;  /* 0x0000d000030085a7 */ /* 0x000ee400080010ff */
[----:B---3--:R-:W-:Y:S05]  /*9020*/  @!P0 BRA `(.L_x_40) ;  /* 0xfffffffc00f08947 */ /* 0x008fea000383ffff */
[----:B------:R-:W-:Y:S05]  /*9030*/  BRA `(.L_x_146) ;  /* 0xffffff9000887947 */ /* 0x000fea000383ffff */
.L_x_44:
[----:B-1----:R-:W-:-:S07]  /*9040*/  MOV R0, UR4 ;  /* 0x0000000400007c02 */ /* 0x002fce0008000f00 */
.L_x_147:
[----:B-1----:R1:W3:Y:S02]  /*9050*/  SYNCS.PHASECHK.TRANS64.TRYWAIT P0, [R0+URZ], R3 ;  /* 0x00000003000075a7 */ /* 0x0022e400080011ff */
[----:B---3--:R-:W-:Y:S05]  /*9060*/  @!P0 NANOSLEEP.SYNCS 0x989680 ;  /* 0x009896800000895d */ /* 0x008fea0003900000 */
[----:B------:R-:W3:Y:S02]  /*9070*/  @!P0 SYNCS.PHASECHK.TRANS64 P0, [R0+URZ], R3 ;  /* 0x00000003000085a7 */ /* 0x000ee400080010ff */
[----:B---3--:R-:W-:Y:S05]  /*9080*/  @!P0 BRA `(.L_x_147) ;  /* 0xfffffffc00f08947 */ /* 0x008fea000383ffff */
[----:B------:R-:W-:Y:S05]  /*9090*/  BRA `(.L_x_148) ;  /* 0xffffff9800347947 */ /* 0x000fea000383ffff */
.L_x_45:
[----:B------:R-:W-:-:S07]  /*90a0*/  MOV R0, UR5 ;  /* 0x0000000500007c02 */ /* 0x000fce0008000f00 */
.L_x_149:
[----:B-1----:R1:W3:Y:S02]  /*90b0*/  SYNCS.PHASECHK.TRANS64.TRYWAIT P0, [R0+URZ], R3 ;  /* 0x00000003000075a7 */ /* 0x0022e400080011ff */
[----:B---3--:R-:W-:Y:S05]  /*90c0*/  @!P0 NANOSLEEP.SYNCS 0x989680 ;  /* 0x009896800000895d */ /* 0x008fea0003900000 */
[----:B------:R-:W3:Y:S02]  /*90d0*/  @!P0 SYNCS.PHASECHK.TRANS64 P0, [R0+URZ], R3 ;  /* 0x00000003000085a7 */ /* 0x000ee400080010ff */
[----:B---3--:R-:W-:Y:S05]  /*90e0*/  @!P0 BRA `(.L_x_149) ;  /* 0xfffffffc00f08947 */ /* 0x008fea000383ffff */
[----:B------:R-:W-:Y:S05]  /*90f0*/  BRA `(.L_x_150) ;  /* 0xffffff9800407947 */ /* 0x000fea000383ffff */
.L_x_46:
[----:B------:R-:W-:-:S07]  /*9100*/  MOV R0, UR5 ;  /* 0x0000000500007c02 */ /* 0x000fce0008000f00 */
.L_x_151:
[----:B-1----:R1:W3:Y:S02]  /*9110*/  SYNCS.PHASECHK.TRANS64.TRYWAIT P0, [R0+URZ], R3 ;  /* 0x00000003000075a7 */ /* 0x0022e400080011ff */
[----:B---3--:R-:W-:Y:S05]  /*9120*/  @!P0 NANOSLEEP.SYNCS 0x989680 ;  /* 0x009896800000895d */ /* 0x008fea0003900000 */
[----:B------:R-:W3:Y:S02]  /*9130*/  @!P0 SYNCS.PHASECHK.TRANS64 P0, [R0+URZ], R3 ;  /* 0x00000003000085a7 */ /* 0x000ee400080010ff */
[----:B---3--:R-:W-:Y:S05]  /*9140*/  @!P0 BRA `(.L_x_151) ;  /* 0xfffffffc00f08947 */ /* 0x008fea000383ffff */
[----:B------:R-:W-:Y:S05]  /*9150*/  BRA `(.L_x_152) ;  /* 0xffffff98004c7947 */ /* 0x000fea000383ffff */
.L_x_47:
[----:B------:R-:W-:-:S07]  /*9160*/  MOV R0, UR5 ;  /* 0x0000000500007c02 */ /* 0x000fce0008000f00 */
.L_x_153:
[----:B-1----:R1:W3:Y:S02]  /*9170*/  SYNCS.PHASECHK.TRANS64.TRYWAIT P0, [R0+URZ], R3 ;  /* 0x00000003000075a7 */ /* 0x0022e400080011ff */
[----:B---3--:R-:W-:Y:S05]  /*9180*/  @!P0 NANOSLEEP.SYNCS 0x989680 ;  /* 0x009896800000895d */ /* 0x008fea0003900000 */
[----:B------:R-:W3:Y:S02]  /*9190*/  @!P0 SYNCS.PHASECHK.TRANS64 P0, [R0+URZ], R3 ;  /* 0x00000003000085a7 */ /* 0x000ee400080010ff */
[----:B---3--:R-:W-:Y:S05]  /*91a0*/  @!P0 BRA `(.L_x_153) ;  /* 0xfffffffc00f08947 */ /* 0x008fea000383ffff */
[----:B------:R-:W-:Y:S05]  /*91b0*/  BRA `(.L_x_154) ;  /* 0xffffff9800587947 */ /* 0x000fea000383ffff */
.L_x_48:
[----:B------:R-:W-:-:S07]  /*91c0*/  MOV R0, UR5 ;  /* 0x0000000500007c02 */ /* 0x000fce0008000f00 */
.L_x_155:
[----:B-1----:R1:W3:Y:S02]  /*91d0*/  SYNCS.PHASECHK.TRANS64.TRYWAIT P0, [R0+URZ], R3 ;  /* 0x00000003000075a7 */ /* 0x0022e400080011ff */
[----:B---3--:R-:W-:Y:S05]  /*91e0*/  @!P0 NANOSLEEP.SYNCS 0x989680 ;  /* 0x009896800000895d */ /* 0x008fea0003900000 */
[----:B------:R-:W3:Y:S02]  /*91f0*/  @!P0 SYNCS.PHASECHK.TRANS64 P0, [R0+URZ], R3 ;  /* 0x00000003000085a7 */ /* 0x000ee400080010ff */
[----:B---3--:R-:W-:Y:S05]  /*9200*/  @!P0 BRA `(.L_x_155) ;  /* 0xfffffffc00f08947 */ /* 0x008fea000383ffff */
[----:B------:R-:W-:Y:S05]  /*9210*/  BRA `(.L_x_156) ;  /* 0xffffff9800647947 */ /* 0x000fea000383ffff */
.L_x_49:
[----:B------:R-:W-:-:S07]  /*9220*/  MOV R0, UR5 ;  /* 0x0000000500007c02 */ /* 0x000fce0008000f00 */
.L_x_157:
[----:B-1----:R1:W3:Y:S02]  /*9230*/  SYNCS.PHASECHK.TRANS64.TRYWAIT P0, [R0+URZ], R3 ;  /* 0x00000003000075a7 */ /* 0x0022e400080011ff */
[----:B---3--:R-:W-:Y:S05]  /*9240*/  @!P0 NANOSLEEP.SYNCS 0x989680 ;  /* 0x009896800000895d */ /* 0x008fea0003900000 */
[----:B------:R-:W3:Y:S02]  /*9250*/  @!P0 SYNCS.PHASECHK.TRANS64 P0, [R0+URZ], R3 ;  /* 0x00000003000085a7 */ /* 0x000ee400080010ff */
[----:B---3--:R-:W-:Y:S05]  /*9260*/  @!P0 BRA `(.L_x_157) ;  /* 0xfffffffc00f08947 */ /* 0x008fea000383ffff */
[----:B------:R-:W-:Y:S05]  /*9270*/  BRA `(.L_x_158) ;  /* 0xffffff9800707947 */ /* 0x000fea000383ffff */
.L_x_50:
[----:B------:R-:W-:-:S07]  /*9280*/  MOV R0, UR5 ;  /* 0x0000000500007c02 */ /* 0x000fce0008000f00 */
.L_x_159:
[----:B-1----:R1:W3:Y:S02]  /*9290*/  SYNCS.PHASECHK.TRANS64.TRYWAIT P0, [R0+URZ], R3 ;  /* 0x00000003000075a7 */ /* 0x0022e400080011ff */
[----:B---3--:R-:W-:Y:S05]  /*92a0*/  @!P0 NANOSLEEP.SYNCS 0x989680 ;  /* 0x009896800000895d */ /* 0x008fea0003900000 */
[----:B------:R-:W3:Y:S02]  /*92b0*/  @!P0 SYNCS.PHASECHK.TRANS64 P0, [R0+URZ], R3 ;  /* 0x00000003000085a7 */ /* 0x000ee400080010ff */
[----:B---3--:R-:W-:Y:S05]  /*92c0*/  @!P0 BRA `(.L_x_159) ;  /* 0xfffffffc00f08947 */ /* 0x008fea000383ffff */
[----:B------:R-:W-:Y:S05]  /*92d0*/  BRA `(.L_x_160) ;  /* 0xffffff98007c7947 */ /* 0x000fea000383ffff */
.L_x_53:
[----:B--2---:R2:W3:Y:S02]  /*92e0*/  SYNCS.PHASECHK.TRANS64.TRYWAIT P0, [R2+URZ+0x130], R5 ;  /* 0x00013005020075a7 */ /* 0x0044e400080011ff */
[----:B---3--:R-:W-:Y:S05]  /*92f0*/  @!P0 NANOSLEEP.SYNCS 0x989680 ;  /* 0x009896800000895d */ /* 0x008fea0003900000 */
[----:B------:R-:W3:Y:S02]  /*9300*/  @!P0 SYNCS.PHASECHK.TRANS64 P0, [R2+URZ+0x130], R5 ;  /* 0x00013005020085a7 */ /* 0x000ee400080010ff */
[----:B---3--:R-:W-:Y:S05]  /*9310*/  @!P0 BRA `(.L_x_53) ;  /* 0xfffffffc00f08947 */ /* 0x008fea000383ffff */
[----:B------:R-:W-:Y:S05]  /*9320*/  BRA `(.L_x_161) ;  /* 0xffffff9800e07947 */ /* 0x000fea000383ffff */
.L_x_54:
[----:B------:R-:W-:-:S07]  /*9330*/  MOV R2, UR4 ;  /* 0x0000000400027c02 */ /* 0x000fce0008000f00 */
.L_x_162:
[----:B--2---:R2:W3:Y:S02]  /*9340*/  SYNCS.PHASECHK.TRANS64.TRYWAIT P0, [R2+URZ+0xe0], R5 ;  /* 0x0000e005020075a7 */ /* 0x0044e400080011ff */
[----:B---3--:R-:W-:Y:S05]  /*9350*/  @!P0 NANOSLEEP.SYNCS 0x989680 ;  /* 0x009896800000895d */ /* 0x008fea0003900000 */
[----:B------:R-:W3:Y:S02]  /*9360*/  @!P0 SYNCS.PHASECHK.TRANS64 P0, [R2+URZ+0xe0], R5 ;  /* 0x0000e005020085a7 */ /* 0x000ee400080010ff */
[----:B---3--:R-:W-:Y:S05]  /*9370*/  @!P0 BRA `(.L_x_162) ;  /* 0xfffffffc00f08947 */ /* 0x008fea000383ffff */
[----:B------:R-:W-:Y:S05]  /*9380*/  BRA `(.L_x_163) ;  /* 0xffffff9800f07947 */ /* 0x000fea000383ffff */
.L_x_55:
[----:B--2---:R2:W3:Y:S02]  /*9390*/  SYNCS.PHASECHK.TRANS64.TRYWAIT P1, [R2+URZ+0xd0], R5 ;  /* 0x0000d005020075a7 */ /* 0x0044e400080211ff */
[----:B---3--:R-:W-:Y:S05]  /*93a0*/  @!P1 NANOSLEEP.SYNCS 0x989680 ;  /* 0x009896800000995d */ /* 0x008fea0003900000 */
[----:B------:R-:W3:Y:S02]  /*93b0*/  @!P1 SYNCS.PHASECHK.TRANS64 P1, [R2+URZ+0xd0], R5 ;  /* 0x0000d005020095a7 */ /* 0x000ee400080210ff */
[----:B---3--:R-:W-:Y:S05]  /*93c0*/  @!P1 BRA `(.L_x_55) ;  /* 0xfffffffc00f09947 */ /* 0x008fea000383ffff */
[----:B------:R-:W-:Y:S05]  /*93d0*/  BRA `(.L_x_164) ;  /* 0xffffff9c00207947 */ /* 0x000fea000383ffff */
.L_x_58:
[----:B------:R-:W-:-:S07]  /*93e0*/  MOV R0, UR4 ;  /* 0x0000000400007c02 */ /* 0x000fce0008000f00 */
.L_x_165:
[----:B--2---:R2:W3:Y:S02]  /*93f0*/  SYNCS.PHASECHK.TRANS64.TRYWAIT P0, [R0+URZ+0xe0], R3 ;  /* 0x0000e003000075a7 */ /* 0x0044e400080011ff */
[----:B---3--:R-:W-:Y:S05]  /*9400*/  @!P0 NANOSLEEP.SYNCS 0x989680 ;  /* 0x009896800000895d */ /* 0x008fea0003900000 */
[----:B------:R-:W3:Y:S02]  /*9410*/  @!P0 SYNCS.PHASECHK.TRANS64 P0, [R0+URZ+0xe0], R3 ;  /* 0x0000e003000085a7 */ /* 0x000ee400080010ff */
[----:B---3--:R-:W-:Y:S05]  /*9420*/  @!P0 BRA `(.L_x_165) ;  /* 0xfffffffc00f08947 */ /* 0x008fea000383ffff */
[----:B------:R-:W-:Y:S05]  /*9430*/  BRA `(.L_x_57) ;  /* 0xffffff9c00747947 */ /* 0x000fea000383ffff */
.L_x_65:
[----:B-1----:R1:W2:Y:S02]  /*9440*/  SYNCS.PHASECHK.TRANS64.TRYWAIT P1, [R0+URZ+0xd0], R5 ;  /* 0x0000d005000075a7 */ /* 0x0022a400080211ff */
[----:B--2---:R-:W-:Y:S05]  /*9450*/  @!P1 NANOSLEEP.SYNCS 0x989680 ;  /* 0x009896800000995d */ /* 0x004fea0003900000 */
[----:B------:R-:W2:Y:S02]  /*9460*/  @!P1 SYNCS.PHASECHK.TRANS64 P1, [R0+URZ+0xd0], R5 ;  /* 0x0000d005000095a7 */ /* 0x000ea400080210ff */
[----:B--2---:R-:W-:Y:S05]  /*9470*/  @!P1 BRA `(.L_x_65) ;  /* 0xfffffffc00f09947 */ /* 0x004fea000383ffff */
[----:B------:R-:W-:Y:S05]  /*9480*/  BRA `(.L_x_166) ;  /* 0xffffffa000ec7947 */ /* 0x000fea000383ffff */
.L_x_66:
[----:B------:R-:W-:-:S07]  /*9490*/  MOV R3, UR31 ;  /* 0x0000001f00037c02 */ /* 0x000fce0008000f00 */
.L_x_167:
[----:B-1----:R1:W2:Y:S02]  /*94a0*/  SYNCS.PHASECHK.TRANS64.TRYWAIT P0, [R3+URZ+0x110], R0 ;  /* 0x00011000030075a7 */ /* 0x0022a400080011ff */
[----:B--2---:R-:W-:Y:S05]  /*94b0*/  @!P0 NANOSLEEP.SYNCS 0x989680 ;  /* 0x009896800000895d */ /* 0x004fea0003900000 */
[----:B------:R-:W2:Y:S02]  /*94c0*/  @!P0 SYNCS.PHASECHK.TRANS64 P0, [R3+URZ+0x110], R0 ;  /* 0x00011000030085a7 */ /* 0x000ea400080010ff */
[----:B--2---:R-:W-:Y:S05]  /*94d0*/  @!P0 BRA `(.L_x_167) ;  /* 0xfffffffc00f08947 */ /* 0x004fea000383ffff */
[----:B------:R-:W-:Y:S05]  /*94e0*/  BRA `(.L_x_168) ;  /* 0xffffffa4003c7947 */ /* 0x000fea000383ffff */
.L_x_69:
[----:B------:R-:W-:Y:S07]  /*94f0*/  MOV R0, UR5 ;  /* 0x0000000500007c02 */ /* 0x000fee0008000f00 */
.L_x_169:
[----:B-1----:R1:W2:Y:S02]  /*9500*/  SYNCS.PHASECHK.TRANS64.TRYWAIT P0, [R0+URZ], R3 ;  /* 0x00000003000075a7 */ /* 0x0022a400080011ff */
[----:B--2---:R-:W-:Y:S05]  /*9510*/  @!P0 NANOSLEEP.SYNCS 0x989680 ;  /* 0x009896800000895d */ /* 0x004fea0003900000 */
[----:B------:R-:W2:Y:S02]  /*9520*/  @!P0 SYNCS.PHASECHK.TRANS64 P0, [R0+URZ], R3 ;  /* 0x00000003000085a7 */ /* 0x000ea400080010ff */
[----:B--2---:R-:W-:Y:S05]  /*9530*/  @!P0 BRA `(.L_x_169) ;  /* 0xfffffffc00f08947 */ /* 0x004fea000383ffff */
[----:B------:R-:W-:Y:S05]  /*9540*/  BRA `(.L_x_68) ;  /* 0xffffffa400587947 */ /* 0x000fea000383ffff */
.L_x_72:
[----:B------:R-:W-:-:S07]  /*9550*/  MOV R0, UR4 ;  /* 0x0000000400007c02 */ /* 0x000fce0008000f00 */
.L_x_170:
[----:B--2---:R2:W4:Y:S02]  /*9560*/  SYNCS.PHASECHK.TRANS64.TRYWAIT P0, [R0+URZ], R3 ;  /* 0x00000003000075a7 */ /* 0x00452400080011ff */
[----:B----4-:R-:W-:Y:S05]  /*9570*/  @!P0 NANOSLEEP.SYNCS 0x989680 ;  /* 0x009896800000895d */ /* 0x010fea0003900000 */
[----:B------:R-:W4:Y:S02]  /*9580*/  @!P0 SYNCS.PHASECHK.TRANS64 P0, [R0+URZ], R3 ;  /* 0x00000003000085a7 */ /* 0x000f2400080010ff */
[----:B----4-:R-:W-:Y:S05]  /*9590*/  @!P0 BRA `(.L_x_170) ;  /* 0xfffffffc00f08947 */ /* 0x010fea000383ffff */
[----:B------:R-:W-:Y:S05]  /*95a0*/  BRA `(.L_x_171) ;  /* 0xffffffa800347947 */ /* 0x000fea000383ffff */
.L_x_73:
[----:B------:R-:W-:-:S07]  /*95b0*/  MOV R0, UR5 ;  /* 0x0000000500007c02 */ /* 0x000fce0008000f00 */
.L_x_172:
[----:B-1----:R1:W2:Y:S02]  /*95c0*/  SYNCS.PHASECHK.TRANS64.TRYWAIT P0, [R0+URZ], R3 ;  /* 0x00000003000075a7 */ /* 0x0022a400080011ff */
[----:B--2---:R-:W-:Y:S05]  /*95d0*/  @!P0 NANOSLEEP.SYNCS 0x989680 ;  /* 0x009896800000895d */ /* 0x004fea0003900000 */
[----:B------:R-:W2:Y:S02]  /*95e0*/  @!P0 SYNCS.PHASECHK.TRANS64 P0, [R0+URZ], R3 ;  /* 0x00000003000085a7 */ /* 0x000ea400080010ff */
[----:B--2---:R-:W-:Y:S05]  /*95f0*/  @!P0 BRA `(.L_x_172) ;  /* 0xfffffffc00f08947 */ /* 0x004fea000383ffff */
[----:B------:R-:W-:Y:S05]  /*9600*/  BRA `(.L_x_173) ;  /* 0xffffffa800407947 */ /* 0x000fea000383ffff */
.L_x_74:
[----:B------:R-:W-:-:S07]  /*9610*/  MOV R0, UR5 ;  /* 0x0000000500007c02 */ /* 0x000fce0008000f00 */
.L_x_174:
[----:B-1----:R1:W2:Y:S02]  /*9620*/  SYNCS.PHASECHK.TRANS64.TRYWAIT P0, [R0+URZ], R3 ;  /* 0x00000003000075a7 */ /* 0x0022a400080011ff */
[----:B--2---:R-:W-:Y:S05]  /*9630*/  @!P0 NANOSLEEP.SYNCS 0x989680 ;  /* 0x009896800000895d */ /* 0x004fea0003900000 */
[----:B------:R-:W2:Y:S02]  /*9640*/  @!P0 SYNCS.PHASECHK.TRANS64 P0, [R0+URZ], R3 ;  /* 0x00000003000085a7 */ /* 0x000ea400080010ff */
[----:B--2---:R-:W-:Y:S05]  /*9650*/  @!P0 BRA `(.L_x_174) ;  /* 0xfffffffc00f08947 */ /* 0x004fea000383ffff */
[----:B------:R-:W-:Y:S05]  /*9660*/  BRA `(.L_x_175) ;  /* 0xffffffa8004c7947 */ /* 0x000fea000383ffff */
.L_x_75:
[----:B------:R-:W-:-:S07]  /*9670*/  MOV R0, UR4 ;  /* 0x0000000400007c02 */ /* 0x000fce0008000f00 */
.L_x_176:
[----:B-1----:R1:W2:Y:S02]  /*9680*/  SYNCS.PHASECHK.TRANS64.TRYWAIT P0, [R0+URZ], R3 ;  /* 0x00000003000075a7 */ /* 0x0022a400080011ff */
[----:B--2---:R-:W-:Y:S05]  /*9690*/  @!P0 NANOSLEEP.SYNCS 0x989680 ;  /* 0x009896800000895d */ /* 0x004fea0003900000 */
[----:B------:R-:W2:Y:S02]  /*96a0*/  @!P0 SYNCS.PHASECHK.TRANS64 P0, [R0+URZ], R3 ;  /* 0x00000003000085a7 */ /* 0x000ea400080010ff */
[----:B--2---:R-:W-:Y:S05]  /*96b0*/  @!P0 BRA `(.L_x_176) ;  /* 0xfffffffc00f08947 */ /* 0x004fea000383ffff */
[----:B------:R-:W-:Y:S05]  /*96c0*/  BRA `(.L_x_177) ;  /* 0xffffffa800587947 */ /* 0x000fea000383ffff */
.L_x_80:
[----:B-1----:R1:W2:Y:S02]  /*96d0*/  SYNCS.PHASECHK.TRANS64.TRYWAIT P0, [R8+URZ+0xd0], R5 ;  /* 0x0000d005080075a7 */ /* 0x0022a400080011ff */
[----:B--2---:R-:W-:Y:S05]  /*96e0*/  @!P0 NANOSLEEP.SYNCS 0x989680 ;  /* 0x009896800000895d */ /* 0x004fea0003900000 */
[----:B------:R-:W2:Y:S02]  /*96f0*/  @!P0 SYNCS.PHASECHK.TRANS64 P0, [R8+URZ+0xd0], R5 ;  /* 0x0000d005080085a7 */ /* 0x000ea400080010ff */
[----:B--2---:R-:W-:Y:S05]  /*9700*/  @!P0 BRA `(.L_x_80) ;  /* 0xfffffffc00f08947 */ /* 0x004fea000383ffff */
[----:B------:R-:W-:Y:S05]  /*9710*/  BRA `(.L_x_178) ;  /* 0xffffffac009c7947 */ /* 0x000fea000383ffff */
.L_x_83:
[----:B------:R-:W-:Y:S07]  /*9720*/  MOV R0, UR21 ;  /* 0x0000001500007c02 */ /* 0x000fee0008000f00 */
.L_x_179:
[----:B-1----:R1:W2:Y:S02]  /*9730*/  SYNCS.PHASECHK.TRANS64.TRYWAIT P1, [R0+URZ+0xc8], R5 ;  /* 0x0000c805000075a7 */ /* 0x0022a400080211ff */
[----:B--2---:R-:W-:Y:S05]  /*9740*/  @!P1 NANOSLEEP.SYNCS 0x989680 ;  /* 0x009896800000995d */ /* 0x004fea0003900000 */
[----:B------:R-:W2:Y:S02]  /*9750*/  @!P1 SYNCS.PHASECHK.TRANS64 P1, [R0+URZ+0xc8], R5 ;  /* 0x0000c805000095a7 */ /* 0x000ea400080210ff */
[----:B--2---:R-:W-:Y:S05]  /*9760*/  @!P1 BRA `(.L_x_179) ;  /* 0xfffffffc00f09947 */ /* 0x004fea000383ffff */
[----:B------:R-:W-:Y:S05]  /*9770*/  BRA `(.L_x_82) ;  /* 0xffffffb400187947 */ /* 0x000fea000383ffff */
.L_x_86:
[----:B-1----:R-:W-:Y:S07]  /*9780*/  MOV R5, UR21 ;  /* 0x0000001500057c02 */ /* 0x002fee0008000f00 */
.L_x_180:
[----:B-1----:R1:W2:Y:S02]  /*9790*/  SYNCS.PHASECHK.TRANS64.TRYWAIT P0, [R5+URZ+0xa0], R4 ;  /* 0x0000a004050075a7 */ /* 0x0022a400080011ff */
[----:B--2---:R-:W-:Y:S05]  /*97a0*/  @!P0 NANOSLEEP.SYNCS 0x989680 ;  /* 0x009896800000895d */ /* 0x004fea0003900000 */
[----:B------:R-:W2:Y:S02]  /*97b0*/  @!P0 SYNCS.PHASECHK.TRANS64 P0, [R5+URZ+0xa0], R4 ;  /* 0x0000a004050085a7 */ /* 0x000ea400080010ff */
[----:B--2---:R-:W-:Y:S05]  /*97c0*/  @!P0 BRA `(.L_x_180) ;  /* 0xfffffffc00f08947 */ /* 0x004fea000383ffff */
[----:B------:R-:W-:Y:S05]  /*97d0*/  BRA `(.L_x_181) ;  /* 0xffffffb400707947 */ /* 0x000fea000383ffff */
.L_x_87:
[----:B------:R-:W-:Y:S07]  /*97e0*/  MOV R5, UR21 ;  /* 0x0000001500057c02 */ /* 0x000fee0008000f00 */
.L_x_182:
[----:B-1----:R1:W2:Y:S02]  /*97f0*/  SYNCS.PHASECHK.TRANS64.TRYWAIT P0, [R5+URZ+0xa8], R4 ;  /* 0x0000a804050075a7 */ /* 0x0022a400080011ff */
[----:B--2---:R-:W-:Y:S05]  /*9800*/  @!P0 NANOSLEEP.SYNCS 0x989680 ;  /* 0x009896800000895d */ /* 0x004fea0003900000 */
[----:B------:R-:W2:Y:S02]  /*9810*/  @!P0 SYNCS.PHASECHK.TRANS64 P0, [R5+URZ+0xa8], R4 ;  /* 0x0000a804050085a7 */ /* 0x000ea400080010ff */
[----:B--2---:R-:W-:Y:S05]  /*9820*/  @!P0 BRA `(.L_x_182) ;  /* 0xfffffffc00f08947 */ /* 0x004fea000383ffff */
[----:B------:R-:W-:Y:S05]  /*9830*/  BRA `(.L_x_183) ;  /* 0xffffffb400a87947 */ /* 0x000fea000383ffff */
.L_x_88:
[----:B-1----:R-:W-:Y:S07]  /*9840*/  MOV R5, UR21 ;  /* 0x0000001500057c02 */ /* 0x002fee0008000f00 */
.L_x_184:
[----:B-1----:R1:W2:Y:S02]  /*9850*/  SYNCS.PHASECHK.TRANS64.TRYWAIT P0, [R5+URZ+0xb0], R4 ;  /* 0x0000b004050075a7 */ /* 0x0022a400080011ff */
[----:B--2---:R-:W-:Y:S05]  /*9860*/  @!P0 NANOSLEEP.SYNCS 0x989680 ;  /* 0x009896800000895d */ /* 0x004fea0003900000 */
[----:B------:R-:W2:Y:S02]  /*9870*/  @!P0 SYNCS.PHASECHK.TRANS64 P0, [R5+URZ+0xb0], R4 ;  /* 0x0000b004050085a7 */ /* 0x000ea400080010ff */
[----:B--2---:R-:W-:Y:S05]  /*9880*/  @!P0 BRA `(.L_x_184) ;  /* 0xfffffffc00f08947 */ /* 0x004fea000383ffff */
[----:B------:R-:W-:Y:S05]  /*9890*/  BRA `(.L_x_185) ;  /* 0xffffffb400ec7947 */ /* 0x000fea000383ffff */
.L_x_89:
[----:B-1----:R-:W-:Y:S07]  /*98a0*/  MOV R5, UR21 ;  /* 0x0000001500057c02 */ /* 0x002fee0008000f00 */
.L_x_186:
[----:B-1----:R1:W2:Y:S02]  /*98b0*/  SYNCS.PHASECHK.TRANS64.TRYWAIT P0, [R5+URZ+0xb8], R4 ;  /* 0x0000b804050075a7 */ /* 0x0022a400080011ff */
[----:B--2---:R-:W-:Y:S05]  /*98c0*/  @!P0 NANOSLEEP.SYNCS 0x989680 ;  /* 0x009896800000895d */ /* 0x004fea0003900000 */
[----:B------:R-:W2:Y:S02]  /*98d0*/  @!P0 SYNCS.PHASECHK.TRANS64 P0, [R5+URZ+0xb8], R4 ;  /* 0x0000b804050085a7 */ /* 0x000ea400080010ff */
[----:B--2---:R-:W-:Y:S05]  /*98e0*/  @!P0 BRA `(.L_x_186) ;  /* 0xfffffffc00f08947 */ /* 0x004fea000383ffff */
[----:B------:R-:W-:Y:S05]  /*98f0*/  BRA `(.L_x_187) ;  /* 0xffffffb800347947 */ /* 0x000fea000383ffff */
.L_x_91:
[----:B------:R-:W-:-:S07]  /*9900*/  MOV R0, UR21 ;  /* 0x0000001500007c02 */ /* 0x000fce0008000f00 */
.L_x_188:
[----:B-1----:R1:W2:Y:S02]  /*9910*/  SYNCS.PHASECHK.TRANS64.TRYWAIT P0, [R0+URZ+0xa0], R3 ;  /* 0x0000a003000075a7 */ /* 0x0022a400080011ff */
[----:B--2---:R-:W-:Y:S05]  /*9920*/  @!P0 NANOSLEEP.SYNCS 0x989680 ;  /* 0x009896800000895d */ /* 0x004fea0003900000 */
[----:B------:R-:W2:Y:S02]  /*9930*/  @!P0 SYNCS.PHASECHK.TRANS64 P0, [R0+URZ+0xa0], R3 ;  /* 0x0000a003000085a7 */ /* 0x000ea400080010ff */
[----:B--2---:R-:W-:Y:S05]  /*9940*/  @!P0 BRA `(.L_x_188) ;  /* 0xfffffffc00f08947 */ /* 0x004fea000383ffff */
[----:B------:R-:W-:Y:S05]  /*9950*/  BRA `(.L_x_189) ;  /* 0xffffffb800ac7947 */ /* 0x000fea000383ffff */
.L_x_92:
[----:B-1----:R-:W-:-:S07]  /*9960*/  MOV R0, UR21 ;  /* 0x0000001500007c02 */ /* 0x002fce0008000f00 */
.L_x_190:
[----:B-1----:R1:W2:Y:S02]  /*9970*/  SYNCS.PHASECHK.TRANS64.TRYWAIT P0, [R0+URZ+0xa8], R3 ;  /* 0x0000a803000075a7 */ /* 0x0022a400080011ff */
[----:B--2---:R-:W-:Y:S05]  /*9980*/  @!P0 NANOSLEEP.SYNCS 0x989680 ;  /* 0x009896800000895d */ /* 0x004fea0003900000 */
[----:B------:R-:W2:Y:S02]  /*9990*/  @!P0 SYNCS.PHASECHK.TRANS64 P0, [R0+URZ+0xa8], R3 ;  /* 0x0000a803000085a7 */ /* 0x000ea400080010ff */
[----:B--2---:R-:W-:Y:S05]  /*99a0*/  @!P0 BRA `(.L_x_190) ;  /* 0xfffffffc00f08947 */ /* 0x004fea000383ffff */
[----:B------:R-:W-:Y:S05]  /*99b0*/  BRA `(.L_x_191) ;  /* 0xffffffb8009c7947 */ /* 0x000fea000383ffff */
.L_x_93:
[----:B-1----:R-:W-:-:S07]  /*99c0*/  MOV R0, UR21 ;  /* 0x0000001500007c02 */ /* 0x002fce0008000f00 */
.L_x_192:
[----:B-1----:R1:W2:Y:S02]  /*99d0*/  SYNCS.PHASECHK.TRANS64.TRYWAIT P0, [R0+URZ+0xb0], R3 ;  /* 0x0000b003000075a7 */ /* 0x0022a400080011ff */
[----:B--2---:R-:W-:Y:S05]  /*99e0*/  @!P0 NANOSLEEP.SYNCS 0x989680 ;  /* 0x009896800000895d */ /* 0x004fea0003900000 */
[----:B------:R-:W2:Y:S02]  /*99f0*/  @!P0 SYNCS.PHASECHK.TRANS64 P0, [R0+URZ+0xb0], R3 ;  /* 0x0000b003000085a7 */ /* 0x000ea400080010ff */
[----:B--2---:R-:W-:Y:S05]  /*9a00*/  @!P0 BRA `(.L_x_192) ;  /* 0xfffffffc00f08947 */ /* 0x004fea000383ffff */
[----:B------:R-:W-:Y:S05]  /*9a10*/  BRA `(.L_x_193) ;  /* 0xffffffb8008c7947 */ /* 0x000fea000383ffff */
.L_x_95:
[----:B-1----:R1:W2:Y:S02]  /*9a20*/  SYNCS.PHASECHK.TRANS64.TRYWAIT P0, [R3+URZ+0xd0], R0 ;  /* 0x0000d000030075a7 */ /* 0x0022a400080011ff */
[----:B--2---:R-:W-:Y:S05]  /*9a30*/  @!P0 NANOSLEEP.SYNCS 0x989680 ;  /* 0x009896800000895d */ /* 0x004fea0003900000 */
[----:B------:R-:W2:Y:S02]  /*9a40*/  @!P0 SYNCS.PHASECHK.TRANS64 P0, [R3+URZ+0xd0], R0 ;  /* 0x0000d000030085a7 */ /* 0x000ea400080010ff */
[----:B--2---:R-:W-:Y:S05]  /*9a50*/  @!P0 BRA `(.L_x_95) ;  /* 0xfffffffc00f08947 */ /* 0x004fea000383ffff */
[----:B------:R-:W-:Y:S05]  /*9a60*/  BRA `(.L_x_194) ;  /* 0xffffffbc005c7947 */ /* 0x000fea000383ffff */
.L_x_106:
[----:B-1----:R-:W-:Y:S04]  /*9a70*/  MOV R0, UR44 ;  /* 0x0000002c00007c02 */ /* 0x002fe80008000f00 */
[----:B------:R1:W2:Y:S03]  /*9a80*/  SYNCS.PHASECHK.TRANS64.TRYWAIT P1, [R0+URZ+0x80], R5 ;  /* 0x00008005000075a7 */ /* 0x0002a600080211ff */
[----:B--2---:R-:W-:Y:S05]  /*9a90*/  @!P1 NANOSLEEP.SYNCS 0x989680 ;  /* 0x009896800000995d */ /* 0x004fea0003900000 */
[----:B------:R-:W2:Y:S02]  /*9aa0*/  @!P1 SYNCS.PHASECHK.TRANS64 P1, [R0+URZ+0x80], R5 ;  /* 0x00008005000095a7 */ /* 0x000ea400080210ff */
[----:B--2---:R-:W-:Y:S05]  /*9ab0*/  @!P1 BRA `(.L_x_106) ;  /* 0xfffffffc00ec9947 */ /* 0x004fea000383ffff */
[----:B------:R-:W-:Y:S05]  /*9ac0*/  BRA `(.L_x_105) ;  /* 0xffffffc800f07947 */ /* 0x000fea000383ffff */
.L_x_108:
[----:B-1----:R1:W4:Y:S02]  /*9ad0*/  SYNCS.PHASECHK.TRANS64.TRYWAIT P0, [R80+URZ+0xf0], R3 ;  /* 0x0000f003500075a7 */ /* 0x00232400080011ff */
[----:B----4-:R-:W-:Y:S05]  /*9ae0*/  @!P0 NANOSLEEP.SYNCS 0x989680 ;  /* 0x009896800000895d */ /* 0x010fea0003900000 */
[----:B------:R-:W4:Y:S02]  /*9af0*/  @!P0 SYNCS.PHASECHK.TRANS64 P0, [R80+URZ+0xf0], R3 ;  /* 0x0000f003500085a7 */ /* 0x000f2400080010ff */
[----:B----4-:R-:W-:Y:S05]  /*9b00*/  @!P0 BRA `(.L_x_108) ;  /* 0xfffffffc00f08947 */ /* 0x010fea000383ffff */
[----:B------:R-:W-:Y:S05]  /*9b10*/  BRA `(.L_x_107) ;  /* 0xffffffcc001c7947 */ /* 0x000fea000383ffff */
.L_x_117:
[----:B-1----:R1:W2:Y:S02]  /*9b20*/  SYNCS.PHASECHK.TRANS64.TRYWAIT P0, [R3+URZ+0x80], R0 ;  /* 0x00008000030075a7 */ /* 0x0022a400080011ff */
[----:B--2---:R-:W-:Y:S05]  /*9b30*/  @!P0 NANOSLEEP.SYNCS 0x989680 ;  /* 0x009896800000895d */ /* 0x004fea0003900000 */
[----:B------:R-:W2:Y:S02]  /*9b40*/  @!P0 SYNCS.PHASECHK.TRANS64 P0, [R3+URZ+0x80], R0 ;  /* 0x00008000030085a7 */ /* 0x000ea400080010ff */
[----:B--2---:R-:W-:Y:S05]  /*9b50*/  @!P0 BRA `(.L_x_117) ;  /* 0xfffffffc00f08947 */ /* 0x004fea000383ffff */
[----:B------:R-:W-:Y:S05]  /*9b60*/  BRA `(.L_x_116) ;  /* 0xffffffd400407947 */ /* 0x000fea000383ffff */
.L_x_125:
[----:B-1----:R1:W3:Y:S02]  /*9b70*/  SYNCS.PHASECHK.TRANS64.TRYWAIT P0, [R89+URZ+0x80], R4 ;  /* 0x00008004590075a7 */ /* 0x0022e400080011ff */
[----:B---3--:R-:W-:Y:S05]  /*9b80*/  @!P0 NANOSLEEP.SYNCS 0x989680 ;  /* 0x009896800000895d */ /* 0x008fea0003900000 */
[----:B------:R-:W3:Y:S02]  /*9b90*/  @!P0 SYNCS.PHASECHK.TRANS64 P0, [R89+URZ+0x80], R4 ;  /* 0x00008004590085a7 */ /* 0x000ee400080010ff */
[----:B---3--:R-:W-:Y:S05]  /*9ba0*/  @!P0 BRA `(.L_x_125) ;  /* 0xfffffffc00f08947 */ /* 0x008fea000383ffff */
[----:B------:R-:W-:Y:S05]  /*9bb0*/  BRA `(.L_x_124) ;  /* 0xffffffdc00887947 */ /* 0x000fea000383ffff */
.L_x_133:
[----:B-1----:R1:W3:Y:S02]  /*9bc0*/  SYNCS.PHASECHK.TRANS64.TRYWAIT P0, [R92+URZ+0x80], R3 ;  /* 0x000080035c0075a7 */ /* 0x0022e400080011ff */
[----:B---3--:R-:W-:Y:S05]  /*9bd0*/  @!P0 NANOSLEEP.SYNCS 0x989680 ;  /* 0x009896800000895d */ /* 0x008fea0003900000 */
[----:B------:R-:W3:Y:S02]  /*9be0*/  @!P0 SYNCS.PHASECHK.TRANS64 P0, [R92+URZ+0x80], R3 ;  /* 0x000080035c0085a7 */ /* 0x000ee400080010ff */
[----:B---3--:R-:W-:Y:S05]  /*9bf0*/  @!P0 BRA `(.L_x_133) ;  /* 0xfffffffc00f08947 */ /* 0x008fea000383ffff */
[----:B------:R-:W-:Y:S05]  /*9c00*/  BRA `(.L_x_132) ;  /* 0xffffffe400cc7947 */ /* 0x000fea000383ffff */
        .weak           $__internal_0_$__cuda_sm10x_tcgen05_guardrail_trap_col_being_dealloced_not_returned_by_alloc
        .type           $__internal_0_$__cuda_sm10x_tcgen05_guardrail_trap_col_being_dealloced_not_returned_by_alloc,@function
        .size           $__internal_0_$__cuda_sm10x_tcgen05_guardrail_trap_col_being_dealloced_not_returned_by_alloc,($__internal_1_$__cuda_sm10x_tcgen05_guardrail_trap_phase_invalid_during_alloc - $__internal_0_$__cuda_sm10x_tcgen05_guardrail_trap_col_being_dealloced_not_returned_by_alloc)
$__internal_0_$__cuda_sm10x_tcgen05_guardrail_trap_col_being_dealloced_not_returned_by_alloc:
[----:B------:R-:W-:Y:S05]  /*9c10*/  BPT.TRAP 0x1 ;  /* 0x000000040000795c */ /* 0x000fea0000300000 */
[----:B------:R-:W-:-:S04]  /*9c20*/  HFMA2 R3, -RZ, RZ, 0, 0 ;  /* 0x00000000ff037431 */ /* 0x000fc800000001ff */
[----:B------:R-:W-:Y:S05]  /*9c30*/  RET.REL.NODEC R2 `(_ZN7cutlass13device_kernelINS_4gemm6kernel13GemmUniversalIN4cute5tupleIJiiiiEEENS1_10collective13CollectiveMmaINS1_35MainloopSm100TmaUmmaWarpSpecializedILi8ELi2ELi4ENS5_IJNS4_1CILi8EEENSA_ILi1EEESC_EEEEENS5_IJNSA_ILi64EEENSA_ILi128EEENSA_ILi32EEEEEENS_10tfloat32_tENS5_IJlSC_lEEESJ_SK_NS4_8TiledMMAINS4_8MMA_AtomIJNS4_17SM100_MMA_TF32_SSISJ_SJ_fLi64ELi128ELNS4_4UMMA5MajorE0ELSP_0ELNSO_7ScaleInE0ELSQ_0EEEEEENS4_6LayoutINS5_IJSC_SC_SC_EEENS5_IJNSA_ILi0EEESV_SV_EEEEENS5_IJNS4_10UnderscoreESY_SY_EEEEENS4_13SM90_TMA_LOADENS4_14ComposedLayoutINS4_7SwizzleILi3ELi4ELi3EEENS4_18smem_ptr_flag_bitsILi32EEENST_INS5_IJSB_SH_EEENS5_IJSH_SC_EEEEEEEvNS4_8identityENS4_23SM90_TMA_LOAD_MULTICASTES1A_vS1B_EENS_8epilogue10collective18CollectiveEpilogueINS1E_23Sm100TmaWarpSpecializedILi4ELi2ELi16ELb1ELb0EEEJSI_NS5_IJNST_ISF_SC_EENST_ISH_SC_EEEEESJ_SK_SJ_SK_NS1E_6fusion15FusionCallbacksIS1I_NS1M_17LinearCombinationISJ_fSJ_fLNS_15FloatRoundStyleE2EEESI_S1L_JEEENS4_5SM1004TMEM4LOAD26SM100_TMEM_LOAD_16dp128b8xES11_S1A_NS4_17SM75_U32x4_LDSM_NENS4_14SM90_TMA_STOREES1A_NS4_17SM90_U32x4_STSM_NENS4_39AutoVectorizingCopyWithAssumedAlignmentILi128EEEEEEvvEEEEvNT_6ParamsE) ;  /* 0xffffff6002f07950 */ /* 0x000fea0003c3ffff */
        .weak           $__internal_1_$__cuda_sm10x_tcgen05_guardrail_trap_phase_invalid_during_alloc
        .type           $__internal_1_$__cuda_sm10x_tcgen05_guardrail_trap_phase_invalid_during_alloc,@function
        .size           $__internal_1_$__cuda_sm10x_tcgen05_guardrail_trap_phase_invalid_during_alloc,($__internal_2_$__cuda_sm10x_tcgen05_guardrail_trap_unallocated_columns_being_dealloced - $__internal_1_$__cuda_sm10x_tcgen05_guardrail_trap_phase_invalid_during_alloc)
$__internal_1_$__cuda_sm10x_tcgen05_guardrail_trap_phase_invalid_during_alloc:
[----:B------:R-:W-:Y:S05]  /*9c40*/  BPT.TRAP 0x1 ;  /* 0x000000040000795c */ /* 0x000fea0000300000 */
[----:B------:R-:W-:-:S04]  /*9c50*/  MOV R5, 0x0 ;  /* 0x0000000000057802 */ /* 0x000fc80000000f00 */
[----:B------:R-:W-:Y:S05]  /*9c60*/  RET.REL.NODEC R4 `(_ZN7cutlass13device_kernelINS_4gemm6kernel13GemmUniversalIN4cute5tupleIJiiiiEEENS1_10collective13CollectiveMmaINS1_35MainloopSm100TmaUmmaWarpSpecializedILi8ELi2ELi4ENS5_IJNS4_1CILi8EEENSA_ILi1EEESC_EEEEENS5_IJNSA_ILi64EEENSA_ILi128EEENSA_ILi32EEEEEENS_10tfloat32_tENS5_IJlSC_lEEESJ_SK_NS4_8TiledMMAINS4_8MMA_AtomIJNS4_17SM100_MMA_TF32_SSISJ_SJ_fLi64ELi128ELNS4_4UMMA5MajorE0ELSP_0ELNSO_7ScaleInE0ELSQ_0EEEEEENS4_6LayoutINS5_IJSC_SC_SC_EEENS5_IJNSA_ILi0EEESV_SV_EEEEENS5_IJNS4_10UnderscoreESY_SY_EEEEENS4_13SM90_TMA_LOADENS4_14ComposedLayoutINS4_7SwizzleILi3ELi4ELi3EEENS4_18smem_ptr_flag_bitsILi32EEENST_INS5_IJSB_SH_EEENS5_IJSH_SC_EEEEEEEvNS4_8identityENS4_23SM90_TMA_LOAD_MULTICASTES1A_vS1B_EENS_8epilogue10collective18CollectiveEpilogueINS1E_23Sm100TmaWarpSpecializedILi4ELi2ELi16ELb1ELb0EEEJSI_NS5_IJNST_ISF_SC_EENST_ISH_SC_EEEEESJ_SK_SJ_SK_NS1E_6fusion15FusionCallbacksIS1I_NS1M_17LinearCombinationISJ_fSJ_fLNS_15FloatRoundStyleE2EEESI_S1L_JEEENS4_5SM1004TMEM4LOAD26SM100_TMEM_LOAD_16dp128b8xES11_S1A_NS4_17SM75_U32x4_LDSM_NENS4_14SM90_TMA_STOREES1A_NS4_17SM90_U32x4_STSM_NENS4_39AutoVectorizingCopyWithAssumedAlignmentILi128EEEEEEvvEEEEvNT_6ParamsE) ;  /* 0xffffff6004e47950 */ /* 0x000fea0003c3ffff */
        .weak           $__internal_2_$__cuda_sm10x_tcgen05_guardrail_trap_unallocated_columns_being_dealloced
        .type           $__internal_2_$__cuda_sm10x_tcgen05_guardrail_trap_unallocated_columns_being_dealloced,@function
        .size           $__internal_2_$__cuda_sm10x_tcgen05_guardrail_trap_unallocated_columns_being_dealloced,(.L_x_196 - $__internal_2_$__cuda_sm10x_tcgen05_guardrail_trap_unallocated_columns_being_dealloced)
$__internal_2_$__cuda_sm10x_tcgen05_guardrail_trap_unallocated_columns_being_dealloced:
[----:B------:R-:W-:Y:S05]  /*9c70*/  BPT.TRAP 0x1 ;  /* 0x000000040000795c */ /* 0x000fea0000300000 */
[----:B------:R-:W-:-:S04]  /*9c80*/  HFMA2 R3, -RZ, RZ, 0, 0 ;  /* 0x00000000ff037431 */ /* 0x000fc800000001ff */
[----:B------:R-:W-:Y:S05]  /*9c90*/  RET.REL.NODEC R2 `(_ZN7cutlass13device_kernelINS_4gemm6kernel13GemmUniversalIN4cute5tupleIJiiiiEEENS1_10collective13CollectiveMmaINS1_35MainloopSm100TmaUmmaWarpSpecializedILi8ELi2ELi4ENS5_IJNS4_1CILi8EEENSA_ILi1EEESC_EEEEENS5_IJNSA_ILi64EEENSA_ILi128EEENSA_ILi32EEEEEENS_10tfloat32_tENS5_IJlSC_lEEESJ_SK_NS4_8TiledMMAINS4_8MMA_AtomIJNS4_17SM100_MMA_TF32_SSISJ_SJ_fLi64ELi128ELNS4_4UMMA5MajorE0ELSP_0ELNSO_7ScaleInE0ELSQ_0EEEEEENS4_6LayoutINS5_IJSC_SC_SC_EEENS5_IJNSA_ILi0EEESV_SV_EEEEENS5_IJNS4_10UnderscoreESY_SY_EEEEENS4_13SM90_TMA_LOADENS4_14ComposedLayoutINS4_7SwizzleILi3ELi4ELi3EEENS4_18smem_ptr_flag_bitsILi32EEENST_INS5_IJSB_SH_EEENS5_IJSH_SC_EEEEEEEvNS4_8identityENS4_23SM90_TMA_LOAD_MULTICASTES1A_vS1B_EENS_8epilogue10collective18CollectiveEpilogueINS1E_23Sm100TmaWarpSpecializedILi4ELi2ELi16ELb1ELb0EEEJSI_NS5_IJNST_ISF_SC_EENST_ISH_SC_EEEEESJ_SK_SJ_SK_NS1E_6fusion15FusionCallbacksIS1I_NS1M_17LinearCombinationISJ_fSJ_fLNS_15FloatRoundStyleE2EEESI_S1L_JEEENS4_5SM1004TMEM4LOAD26SM100_TMEM_LOAD_16dp128b8xES11_S1A_NS4_17SM75_U32x4_LDSM_NENS4_14SM90_TMA_STOREES1A_NS4_17SM90_U32x4_STSM_NENS4_39AutoVectorizingCopyWithAssumedAlignmentILi128EEEEEEvvEEEEvNT_6ParamsE) ;  /* 0xffffff6002d87950 */ /* 0x000fea0003c3ffff */
.L_x_195:
[----:B------:R-:W-:-:S00]  /*9ca0*/  BRA `(.L_x_195) ;  /* 0xfffffffc00fc7947 */ /* 0x000fc0000383ffff */
[----:B------:R-:W-:-:S00]  /*9cb0*/  NOP ;  /* 0x0000000000007918 */ /* 0x000fc00000000000 */
        /* <DEDUP_REMOVED lines=12> */
.L_x_196:


//--------------------- .nv.global.init           --------------------------
	.section	.nv.global.init,"aw",@progbits
.nv.global.init:
	.type		$str$27,@object
	.size		$str$27,($str$28 - $str$27)
$str$27:
        /*0000*/ 	.byte	0x28, 0x61, 0x64, 0x64, 0x72, 0x65, 0x73, 0x73, 0x20, 0x26, 0x20, 0x6d, 0x61, 0x73, 0x6b, 0x29
        /*0010*/ 	.byte	0x20, 0x3d, 0x3d, 0x20, 0x30, 0x00
	.type		$str$28,@object
	.size		$str$28,($str$26 - $str$28)
$str$28:
        /*0016*/ 	.byte	0x2f, 0x74, 0x6d, 0x70, 0x2f, 0x63, 0x75, 0x74, 0x6c, 0x61, 0x73, 0x73, 0x5f, 0x73, 0x77, 0x65
        /*0026*/ 	.byte	0x65, 0x70, 0x5f, 0x73, 0x72, 0x63, 0x2f, 0x69, 0x6e, 0x63, 0x6c, 0x75, 0x64, 0x65, 0x2f, 0x63
        /*0036*/ 	.byte	0x75, 0x74, 0x65, 0x2f, 0x70, 0x6f, 0x69, 0x6e, 0x74, 0x65, 0x72, 0x5f, 0x66, 0x6c, 0x61, 0x67
        /*0046*/ 	.byte	0x67, 0x65, 0x64, 0x2e, 0x68, 0x70, 0x70, 0x00
	.type		$str$26,@object
	.size		$str$26,($str$25 - $str$26)
$str$26:
        /*004e*/ 	.byte	0x2f, 0x74, 0x6d, 0x70, 0x2f, 0x63, 0x75, 0x74, 0x6c, 0x61, 0x73, 0x73, 0x5f, 0x73, 0x77, 0x65
        /*005e*/ 	.byte	0x65, 0x70, 0x5f, 0x73, 0x72, 0x63, 0x2f, 0x69, 0x6e, 0x63, 0x6c, 0x75, 0x64, 0x65, 0x2f, 0x63
        /*006e*/ 	.byte	0x75, 0x74, 0x65, 0x2f, 0x61, 0x74, 0x6f, 0x6d, 0x2f, 0x63, 0x6f, 0x70, 0x79, 0x5f, 0x74, 0x72
        /*007e*/ 	.byte	0x61, 0x69, 0x74, 0x73, 0x5f, 0x73, 0x6d, 0x31, 0x30, 0x30, 0x2e, 0x68, 0x70, 0x70, 0x00
	.type		$str$25,@object
	.size		$str$25,(__unnamed_1 - $str$25)
$str$25:
        /*008d*/ 	.byte	0x28, 0x28, 0x75, 0x69, 0x6e, 0x74, 0x33, 0x32, 0x5f, 0x74, 0x28, 0x74, 0x68, 0x72, 0x65, 0x61
        /*009d*/ 	.byte	0x64, 0x49, 0x64, 0x78, 0x2e, 0x78, 0x29, 0x20, 0x2f, 0x20, 0x33, 0x32, 0x29, 0x20, 0x25, 0x20
        /*00ad*/ 	.byte	0x34, 0x29, 0x20, 0x3d, 0x3d, 0x20, 0x28, 0x28, 0x28, 0x74, 0x6d, 0x65, 0x6d, 0x5f, 0x61, 0x64
        /*00bd*/ 	.byte	0x64, 0x72, 0x20, 0x3e, 0x3e, 0x20, 0x31, 0x36, 0x29, 0x20, 0x2f, 0x20, 0x33, 0x32, 0x29, 0x20
        /*00cd*/ 	.byte	0x25, 0x20, 0x34, 0x29, 0x00
	.type		__unnamed_1,@object
	.size		__unnamed_1,(__unnamed_2 - __unnamed_1)
__unnamed_1:
        /*00d2*/ 	.byte	0x61, 0x75, 0x74, 0x6f, 0x20, 0x63, 0x75, 0x74, 0x65, 0x3a, 0x3a, 0x61, 0x73, 0x5f, 0x70, 0x6f
        /* <DEDUP_REMOVED lines=24> */
        /*0262*/ 	.byte	0x30, 0x34, 0x38, 0x3e, 0x3e, 0x3e, 0x3e, 0x5d, 0x00
	.type		__unnamed_2,@object
	.size		__unnamed_2,(.L_2 - __unnamed_2)
__unnamed_2:
        /* <DEDUP_REMOVED lines=45> */
        /*053b*/ 	.byte	0x3e, 0x3e, 0x3e, 0x5d, 0x00
.L_2:


//--------------------- .nv.shared._ZN7cutlass13device_kernelINS_4gemm6kernel13GemmUniversalIN4cute5tupleIJiiiiEEENS1_10collective13CollectiveMmaINS1_35MainloopSm100TmaUmmaWarpSpecializedILi8ELi2ELi4ENS5_IJNS4_1CILi8EEENSA_ILi1EEESC_EEEEENS5_IJNSA_ILi64EEENSA_ILi128EEENSA_ILi32EEEEEENS_10tfloat32_tENS5_IJlSC_lEEESJ_SK_NS4_8TiledMMAINS4_8MMA_AtomIJNS4_17SM100_MMA_TF32_SSISJ_SJ_fLi64ELi128ELNS4_4UMMA5MajorE0ELSP_0ELNSO_7ScaleInE0ELSQ_0EEEEEENS4_6LayoutINS5_IJSC_SC_SC_EEENS5_IJNSA_ILi0EEESV_SV_EEEEENS5_IJNS4_10UnderscoreESY_SY_EEEEENS4_13SM90_TMA_LOADENS4_14ComposedLayoutINS4_7SwizzleILi3ELi4ELi3EEENS4_18smem_ptr_flag_bitsILi32EEENST_INS5_IJSB_SH_EEENS5_IJSH_SC_EEEEEEEvNS4_8identityENS4_23SM90_TMA_LOAD_MULTICASTES1A_vS1B_EENS_8epilogue10collective18CollectiveEpilogueINS1E_23Sm100TmaWarpSpecializedILi4ELi2ELi16ELb1ELb0EEEJSI_NS5_IJNST_ISF_SC_EENST_ISH_SC_EEEEESJ_SK_SJ_SK_NS1E_6fusion15FusionCallbacksIS1I_NS1M_17LinearCombinationISJ_fSJ_fLNS_15FloatRoundStyleE2EEESI_S1L_JEEENS4_5SM1004TMEM4LOAD26SM100_TMEM_LOAD_16dp128b8xES11_S1A_NS4_17SM75_U32x4_LDSM_NENS4_14SM90_TMA_STOREES1A_NS4_17SM90_U32x4_STSM_NENS4_39AutoVectorizingCopyWithAssumedAlignmentILi128EEEEEEvvEEEEvNT_6ParamsE --------------------------
	.section	.nv.shared._ZN7cutlass13device_kernelINS_4gemm6kernel13GemmUniversalIN4cute5tupleIJiiiiEEENS1_10collective13CollectiveMmaINS1_35MainloopSm100TmaUmmaWarpSpecializedILi8ELi2ELi4ENS5_IJNS4_1CILi8EEENSA_ILi1EEESC_EEEEENS5_IJNSA_ILi64EEENSA_ILi128EEENSA_ILi32EEEEEENS_10tfloat32_tENS5_IJlSC_lEEESJ_SK_NS4_8TiledMMAINS4_8MMA_AtomIJNS4_17SM100_MMA_TF32_SSISJ_SJ_fLi64ELi128ELNS4_4UMMA5MajorE0ELSP_0ELNSO_7ScaleInE0ELSQ_0EEEEEENS4_6LayoutINS5_IJSC_SC_SC_EEENS5_IJNSA_ILi0EEESV_SV_EEEEENS5_IJNS4_10UnderscoreESY_SY_EEEEENS4_13SM90_TMA_LOADENS4_14ComposedLayoutINS4_7SwizzleILi3ELi4ELi3EEENS4_18smem_ptr_flag_bitsILi32EEENST_INS5_IJSB_SH_EEENS5_IJSH_SC_EEEEEEEvNS4_8identityENS4_23SM90_TMA_LOAD_MULTICASTES1A_vS1B_EENS_8epilogue10collective18CollectiveEpilogueINS1E_23Sm100TmaWarpSpecializedILi4ELi2ELi16ELb1ELb0EEEJSI_NS5_IJNST_ISF_SC_EENST_ISH_SC_EEEEESJ_SK_SJ_SK_NS1E_6fusion15FusionCallbacksIS1I_NS1M_17LinearCombinationISJ_fSJ_fLNS_15FloatRoundStyleE2EEESI_S1L_JEEENS4_5SM1004TMEM4LOAD26SM100_TMEM_LOAD_16dp128b8xES11_S1A_NS4_17SM75_U32x4_LDSM_NENS4_14SM90_TMA_STOREES1A_NS4_17SM90_U32x4_STSM_NENS4_39AutoVectorizingCopyWithAssumedAlignmentILi128EEEEEEvvEEEEvNT_6ParamsE,"aw",@nobits
	.sectionflags	@""
	.align	16
	.zero		1024


//--------------------- .nv.shared.reserved.0     --------------------------
	.section	.nv.shared.reserved.0,"aw",@nobits
	.weak		__nv_reservedSMEM_offset_0_alias
	.size		__nv_reservedSMEM_offset_0_alias, 0, 64
	.other		__nv_reservedSMEM_offset_0_alias,@"STO_CUDA_RESERVED_SHARED STV_DEFAULT"
__nv_reservedSMEM_offset_0_alias:
	.zero		0
.nv.shared.reserved.0:
	.zero		64
	.weak		__nv_reservedSMEM_tcgen05_partition
	.type		__nv_reservedSMEM_tcgen05_partition,@object
	.size		__nv_reservedSMEM_tcgen05_partition,(.L_0 - __nv_reservedSMEM_tcgen05_partition)
__nv_reservedSMEM_tcgen05_partition:
	.zero		32
.L_0:


//--------------------- .nv.global                --------------------------
	.section	.nv.global,"aw",@nobits
.nv.global:
	.type		_ZN40_INTERNAL_d7984231_4_k_cu_e0aa1391_241814cute1_E,@object
	.size		_ZN40_INTERNAL_d7984231_4_k_cu_e0aa1391_241814cute1_E,(_ZN40_INTERNAL_d7984231_4_k_cu_e0aa1391_241814cuda3std3__45__cpo6cbeginE - _ZN40_INTERNAL_d7984231_4_k_cu_e0aa1391_241814cute1_E)
_ZN40_INTERNAL_d7984231_4_k_cu_e0aa1391_241814cute1_E:
	.zero		1
	.type		_ZN40_INTERNAL_d7984231_4_k_cu_e0aa1391_241814cuda3std3__45__cpo6cbeginE,@object
	.size		_ZN40_INTERNAL_d7984231_4_k_cu_e0aa1391_241814cuda3std3__45__cpo6cbeginE,(_ZN40_INTERNAL_d7984231_4_k_cu_e0aa1391_241814cuda3std3__48in_placeE - _ZN40_INTERNAL_d7984231_4_k_cu_e0aa1391_241814cuda3std3__45__cpo6cbeginE)
_ZN40_INTERNAL_d7984231_4_k_cu_e0aa1391_241814cuda3std3__45__cpo6cbeginE:
	.zero		1
	.type		_ZN40_INTERNAL_d7984231_4_k_cu_e0aa1391_241814cuda3std3__48in_placeE,@object
	.size		_ZN40_INTERNAL_d7984231_4_k_cu_e0aa1391_241814cuda3std3__48in_placeE,(_ZN40_INTERNAL_d7984231_4_k_cu_e0aa1391_241814cuda3std6ranges3__45__cpo9iter_moveE - _ZN40_INTERNAL_d7984231_4_k_cu_e0aa1391_241814cuda3std3__48in_placeE)
_ZN40_INTERNAL_d7984231_4_k_cu_e0aa1391_241814cuda3std3__48in_placeE:
	.zero		1
	.type		_ZN40_INTERNAL_d7984231_4_k_cu_e0aa1391_241814cuda3std6ranges3__45__cpo9iter_moveE,@object
	.size		_ZN40_INTERNAL_d7984231_4_k_cu_e0aa1391_241814cuda3std6ranges3__45__cpo9iter_moveE,(_ZN40_INTERNAL_d7984231_4_k_cu_e0aa1391_241814cuda3std3__45__cpo5beginE - _ZN40_INTERNAL_d7984231_4_k_cu_e0aa1391_241814cuda3std6ranges3__45__cpo9iter_moveE)
_ZN40_INTERNAL_d7984231_4_k_cu_e0aa1391_241814cuda3std6ranges3__45__cpo9iter_moveE:
	.zero		1
	.type		_ZN40_INTERNAL_d7984231_4_k_cu_e0aa1391_241814cuda3std3__45__cpo5beginE,@object
	.size		_ZN40_INTERNAL_d7984231_4_k_cu_e0aa1391_241814cuda3std3__45__cpo5beginE,(_ZN40_INTERNAL_d7984231_4_k_cu_e0aa1391_241814cuda3std3__442_GLOBAL__N__d7984231_4_k_cu_e0aa1391_241816ignoreE - _ZN40_INTERNAL_d7984231_4_k_cu_e0aa1391_241814cuda3std3__45__cpo5beginE)
_ZN40_INTERNAL_d7984231_4_k_cu_e0aa1391_241814cuda3std3__45__cpo5beginE:
	.zero		1
	.type		_ZN40_INTERNAL_d7984231_4_k_cu_e0aa1391_241814cuda3std3__442_GLOBAL__N__d7984231_4_k_cu_e0aa1391_241816ignoreE,@object
	.size		_ZN40_INTERNAL_d7984231_4_k_cu_e0aa1391_241814cuda3std3__442_GLOBAL__N__d7984231_4_k_cu_e0aa1391_241816ignoreE,(_ZN40_INTERNAL_d7984231_4_k_cu_e0aa1391_241814cute7productE - _ZN40_INTERNAL_d7984231_4_k_cu_e0aa1391_241814cuda3std3__442_GLOBAL__N__d7984231_4_k_cu_e0aa1391_241816ignoreE)
_ZN40_INTERNAL_d7984231_4_k_cu_e0aa1391_241814cuda3std3__442_GLOBAL__N__d7984231_4_k_cu_e0aa1391_241816ignoreE:
	.zero		1
	.type		_ZN40_INTERNAL_d7984231_4_k_cu_e0aa1391_241814cute7productE,@object
	.size		_ZN40_INTERNAL_d7984231_4_k_cu_e0aa1391_241814cute7productE,(_ZN40_INTERNAL_d7984231_4_k_cu_e0aa1391_241814cuda3std3__45__cpo3endE - _ZN40_INTERNAL_d7984231_4_k_cu_e0aa1391_241814cute7productE)
_ZN40_INTERNAL_d7984231_4_k_cu_e0aa1391_241814cute7productE:
	.zero		1
	.type		_ZN40_INTERNAL_d7984231_4_k_cu_e0aa1391_241814cuda3std3__45__cpo3endE,@object
	.size		_ZN40_INTERNAL_d7984231_4_k_cu_e0aa1391_241814cuda3std3__45__cpo3endE,(_ZN40_INTERNAL_d7984231_4_k_cu_e0aa1391_241814cuda3std3__419piecewise_constructE - _ZN40_INTERNAL_d7984231_4_k_cu_e0aa1391_241814cuda3std3__45__cpo3endE)
_ZN40_INTERNAL_d7984231_4_k_cu_e0aa1391_241814cuda3std3__45__cpo3endE:
	.zero		1
	.type		_ZN40_INTERNAL_d7984231_4_k_cu_e0aa1391_241814cuda3std3__419piecewise_constructE,@object
	.size		_ZN40_INTERNAL_d7984231_4_k_cu_e0aa1391_241814cuda3std3__419piecewise_constructE,(_ZN40_INTERNAL_d7984231_4_k_cu_e0aa1391_241814cuda3std3__45__cpo4cendE - _ZN40_INTERNAL_d7984231_4_k_cu_e0aa1391_241814cuda3std3__419piecewise_constructE)
_ZN40_INTERNAL_d7984231_4_k_cu_e0aa1391_241814cuda3std3__419piecewise_constructE:
	.zero		1
	.type		_ZN40_INTERNAL_d7984231_4_k_cu_e0aa1391_241814cuda3std3__45__cpo4cendE,@object
	.size		_ZN40_INTERNAL_d7984231_4_k_cu_e0aa1391_241814cuda3std3__45__cpo4cendE,(_ZN40_INTERNAL_d7984231_4_k_cu_e0aa1391_241814cuda3std6ranges3__45__cpo4swapE - _ZN40_INTERNAL_d7984231_4_k_cu_e0aa1391_241814cuda3std3__45__cpo4cendE)
_ZN40_INTERNAL_d7984231_4_k_cu_e0aa1391_241814cuda3std3__45__cpo4cendE:
	.zero		1
	.type		_ZN40_INTERNAL_d7984231_4_k_cu_e0aa1391_241814cuda3std6ranges3__45__cpo4swapE,@object
	.size		_ZN40_INTERNAL_d7984231_4_k_cu_e0aa1391_241814cuda3std6ranges3__45__cpo4swapE,(.L_10 - _ZN40_INTERNAL_d7984231_4_k_cu_e0aa1391_241814cuda3std6ranges3__45__cpo4swapE)
_ZN40_INTERNAL_d7984231_4_k_cu_e0aa1391_241814cuda3std6ranges3__45__cpo4swapE:
	.zero		1
.L_10:


//--------------------- .nv.constant0._ZN7cutlass13device_kernelINS_4gemm6kernel13GemmUniversalIN4cute5tupleIJiiiiEEENS1_10collective13CollectiveMmaINS1_35MainloopSm100TmaUmmaWarpSpecializedILi8ELi2ELi4ENS5_IJNS4_1CILi8EEENSA_ILi1EEESC_EEEEENS5_IJNSA_ILi64EEENSA_ILi128EEENSA_ILi32EEEEEENS_10tfloat32_tENS5_IJlSC_lEEESJ_SK_NS4_8TiledMMAINS4_8MMA_AtomIJNS4_17SM100_MMA_TF32_SSISJ_SJ_fLi64ELi128ELNS4_4UMMA5MajorE0ELSP_0ELNSO_7ScaleInE0ELSQ_0EEEEEENS4_6LayoutINS5_IJSC_SC_SC_EEENS5_IJNSA_ILi0EEESV_SV_EEEEENS5_IJNS4_10UnderscoreESY_SY_EEEEENS4_13SM90_TMA_LOADENS4_14ComposedLayoutINS4_7SwizzleILi3ELi4ELi3EEENS4_18smem_ptr_flag_bitsILi32EEENST_INS5_IJSB_SH_EEENS5_IJSH_SC_EEEEEEEvNS4_8identityENS4_23SM90_TMA_LOAD_MULTICASTES1A_vS1B_EENS_8epilogue10collective18CollectiveEpilogueINS1E_23Sm100TmaWarpSpecializedILi4ELi2ELi16ELb1ELb0EEEJSI_NS5_IJNST_ISF_SC_EENST_ISH_SC_EEEEESJ_SK_SJ_SK_NS1E_6fusion15FusionCallbacksIS1I_NS1M_17LinearCombinationISJ_fSJ_fLNS_15FloatRoundStyleE2EEESI_S1L_JEEENS4_5SM1004TMEM4LOAD26SM100_TMEM_LOAD_16dp128b8xES11_S1A_NS4_17SM75_U32x4_LDSM_NENS4_14SM90_TMA_STOREES1A_NS4_17SM90_U32x4_STSM_NENS4_39AutoVectorizingCopyWithAssumedAlignmentILi128EEEEEEvvEEEEvNT_6ParamsE --------------------------
	.section	.nv.constant0._ZN7cutlass13device_kernelINS_4gemm6kernel13GemmUniversalIN4cute5tupleIJiiiiEEENS1_10collective13CollectiveMmaINS1_35MainloopSm100TmaUmmaWarpSpecializedILi8ELi2ELi4ENS5_IJNS4_1CILi8EEENSA_ILi1EEESC_EEEEENS5_IJNSA_ILi64EEENSA_ILi128EEENSA_ILi32EEEEEENS_10tfloat32_tENS5_IJlSC_lEEESJ_SK_NS4_8TiledMMAINS4_8MMA_AtomIJNS4_17SM100_MMA_TF32_SSISJ_SJ_fLi64ELi128ELNS4_4UMMA5MajorE0ELSP_0ELNSO_7ScaleInE0ELSQ_0EEEEEENS4_6LayoutINS5_IJSC_SC_SC_EEENS5_IJNSA_ILi0EEESV_SV_EEEEENS5_IJNS4_10UnderscoreESY_SY_EEEEENS4_13SM90_TMA_LOADENS4_14ComposedLayoutINS4_7SwizzleILi3ELi4ELi3EEENS4_18smem_ptr_flag_bitsILi32EEENST_INS5_IJSB_SH_EEENS5_IJSH_SC_EEEEEEEvNS4_8identityENS4_23SM90_TMA_LOAD_MULTICASTES1A_vS1B_EENS_8epilogue10collective18CollectiveEpilogueINS1E_23Sm100TmaWarpSpecializedILi4ELi2ELi16ELb1ELb0EEEJSI_NS5_IJNST_ISF_SC_EENST_ISH_SC_EEEEESJ_SK_SJ_SK_NS1E_6fusion15FusionCallbacksIS1I_NS1M_17LinearCombinationISJ_fSJ_fLNS_15FloatRoundStyleE2EEESI_S1L_JEEENS4_5SM1004TMEM4LOAD26SM100_TMEM_LOAD_16dp128b8xES11_S1A_NS4_17SM75_U32x4_LDSM_NENS4_14SM90_TMA_STOREES1A_NS4_17SM90_U32x4_STSM_NENS4_39AutoVectorizingCopyWithAssumedAlignmentILi128EEEEEEvvEEEEvNT_6ParamsE,"a",@progbits
	.sectionflags	@""
	.align	4
.nv.constant0._ZN7cutlass13device_kernelINS_4gemm6kernel13GemmUniversalIN4cute5tupleIJiiiiEEENS1_10collective13CollectiveMmaINS1_35MainloopSm100TmaUmmaWarpSpecializedILi8ELi2ELi4ENS5_IJNS4_1CILi8EEENSA_ILi1EEESC_EEEEENS5_IJNSA_ILi64EEENSA_ILi128EEENSA_ILi32EEEEEENS_10tfloat32_tENS5_IJlSC_lEEESJ_SK_NS4_8TiledMMAINS4_8MMA_AtomIJNS4_17SM100_MMA_TF32_SSISJ_SJ_fLi64ELi128ELNS4_4UMMA5MajorE0ELSP_0ELNSO_7ScaleInE0ELSQ_0EEEEEENS4_6LayoutINS5_IJSC_SC_SC_EEENS5_IJNSA_ILi0EEESV_SV_EEEEENS5_IJNS4_10UnderscoreESY_SY_EEEEENS4_13SM90_TMA_LOADENS4_14ComposedLayoutINS4_7SwizzleILi3ELi4ELi3EEENS4_18smem_ptr_flag_bitsILi32EEENST_INS5_IJSB_SH_EEENS5_IJSH_SC_EEEEEEEvNS4_8identityENS4_23SM90_TMA_LOAD_MULTICASTES1A_vS1B_EENS_8epilogue10collective18CollectiveEpilogueINS1E_23Sm100TmaWarpSpecializedILi4ELi2ELi16ELb1ELb0EEEJSI_NS5_IJNST_ISF_SC_EENST_ISH_SC_EEEEESJ_SK_SJ_SK_NS1E_6fusion15FusionCallbacksIS1I_NS1M_17LinearCombinationISJ_fSJ_fLNS_15FloatRoundStyleE2EEESI_S1L_JEEENS4_5SM1004TMEM4LOAD26SM100_TMEM_LOAD_16dp128b8xES11_S1A_NS4_17SM75_U32x4_LDSM_NENS4_14SM90_TMA_STOREES1A_NS4_17SM90_U32x4_STSM_NENS4_39AutoVectorizingCopyWithAssumedAlignmentILi128EEEEEEvvEEEEvNT_6ParamsE:
	.zero		2944


//--------------------- SYMBOLS --------------------------

	.type		.nv.reservedSmem.offset0,@object
	.size		.nv.reservedSmem.offset0,0x4
	.type		.nv.reservedSmem.cap,@object
	.size		.nv.reservedSmem.cap,0x4
	.type		__assertfail,@function
